//
// Generated by NVIDIA NVVM Compiler
//
// Compiler Build ID: CL-36424714
// Cuda compilation tools, release 13.0, V13.0.88
// Based on NVVM 20.0.0
//

.version 9.0
.target sm_100
.address_size 64

	// .globl	_Z6phase1iiPii
// _ZZ6phase1iiPiiE1s has been demoted
// _ZZ6phase2iiPiiE1s has been demoted
// _ZZ6phase3iiPiiE1s has been demoted

.visible .entry _Z6phase1iiPii(
	.param .u32 _Z6phase1iiPii_param_0,
	.param .u32 _Z6phase1iiPii_param_1,
	.param .u64 .ptr .align 1 _Z6phase1iiPii_param_2,
	.param .u32 _Z6phase1iiPii_param_3
)
{
	.reg .b32 	%r<1304>;
	.reg .b64 	%rd<7>;
	// demoted variable
	.shared .align 4 .b8 _ZZ6phase1iiPiiE1s[16384];
	ld.param.u32 	%r1, [_Z6phase1iiPii_param_1];
	ld.param.u64 	%rd1, [_Z6phase1iiPii_param_2];
	ld.param.u32 	%r2, [_Z6phase1iiPii_param_3];
	cvta.to.global.u64 	%rd2, %rd1;
	shl.b32 	%r3, %r1, 6;
	mov.u32 	%r4, %tid.y;
	mov.u32 	%r5, %tid.x;
	add.s32 	%r6, %r3, %r4;
	add.s32 	%r7, %r3, %r5;
	mad.lo.s32 	%r8, %r6, %r2, %r7;
	mul.wide.s32 	%rd3, %r8, 4;
	add.s64 	%rd4, %rd2, %rd3;
	ld.global.u32 	%r9, [%rd4];
	shl.b32 	%r10, %r4, 6;
	add.s32 	%r11, %r10, %r5;
	shl.b32 	%r12, %r11, 2;
	mov.u32 	%r13, _ZZ6phase1iiPiiE1s;
	add.s32 	%r14, %r13, %r12;
	st.shared.u32 	[%r14], %r9;
	ld.global.u32 	%r15, [%rd4+128];
	st.shared.u32 	[%r14+128], %r15;
	add.s32 	%r16, %r6, 32;
	mad.lo.s32 	%r17, %r16, %r2, %r7;
	mul.wide.s32 	%rd5, %r17, 4;
	add.s64 	%rd6, %rd2, %rd5;
	ld.global.u32 	%r18, [%rd6];
	st.shared.u32 	[%r14+8192], %r18;
	ld.global.u32 	%r19, [%rd6+128];
	st.shared.u32 	[%r14+8320], %r19;
	bar.sync 	0;
	ld.shared.u32 	%r20, [%r14];
	shl.b32 	%r21, %r4, 8;
	add.s32 	%r22, %r13, %r21;
	ld.shared.u32 	%r23, [%r22];
	shl.b32 	%r24, %r5, 2;
	add.s32 	%r25, %r13, %r24;
	ld.shared.u32 	%r26, [%r25];
	add.s32 	%r27, %r26, %r23;
	min.s32 	%r28, %r20, %r27;
	st.shared.u32 	[%r14], %r28;
	ld.shared.u32 	%r29, [%r14+128];
	ld.shared.u32 	%r30, [%r22];
	ld.shared.u32 	%r31, [%r25+128];
	add.s32 	%r32, %r31, %r30;
	min.s32 	%r33, %r29, %r32;
	st.shared.u32 	[%r14+128], %r33;
	ld.shared.u32 	%r34, [%r14+8192];
	ld.shared.u32 	%r35, [%r22+8192];
	ld.shared.u32 	%r36, [%r25];
	add.s32 	%r37, %r36, %r35;
	min.s32 	%r38, %r34, %r37;
	st.shared.u32 	[%r14+8192], %r38;
	ld.shared.u32 	%r39, [%r14+8320];
	ld.shared.u32 	%r40, [%r22+8192];
	ld.shared.u32 	%r41, [%r25+128];
	add.s32 	%r42, %r41, %r40;
	min.s32 	%r43, %r39, %r42;
	st.shared.u32 	[%r14+8320], %r43;
	bar.sync 	0;
	ld.shared.u32 	%r44, [%r14];
	ld.shared.u32 	%r45, [%r22+4];
	ld.shared.u32 	%r46, [%r25+256];
	add.s32 	%r47, %r46, %r45;
	min.s32 	%r48, %r44, %r47;
	st.shared.u32 	[%r14], %r48;
	ld.shared.u32 	%r49, [%r14+128];
	ld.shared.u32 	%r50, [%r22+4];
	ld.shared.u32 	%r51, [%r25+384];
	add.s32 	%r52, %r51, %r50;
	min.s32 	%r53, %r49, %r52;
	st.shared.u32 	[%r14+128], %r53;
	ld.shared.u32 	%r54, [%r14+8192];
	ld.shared.u32 	%r55, [%r22+8196];
	ld.shared.u32 	%r56, [%r25+256];
	add.s32 	%r57, %r56, %r55;
	min.s32 	%r58, %r54, %r57;
	st.shared.u32 	[%r14+8192], %r58;
	ld.shared.u32 	%r59, [%r14+8320];
	ld.shared.u32 	%r60, [%r22+8196];
	ld.shared.u32 	%r61, [%r25+384];
	add.s32 	%r62, %r61, %r60;
	min.s32 	%r63, %r59, %r62;
	st.shared.u32 	[%r14+8320], %r63;
	bar.sync 	0;
	ld.shared.u32 	%r64, [%r14];
	ld.shared.u32 	%r65, [%r22+8];
	ld.shared.u32 	%r66, [%r25+512];
	add.s32 	%r67, %r66, %r65;
	min.s32 	%r68, %r64, %r67;
	st.shared.u32 	[%r14], %r68;
	ld.shared.u32 	%r69, [%r14+128];
	ld.shared.u32 	%r70, [%r22+8];
	ld.shared.u32 	%r71, [%r25+640];
	add.s32 	%r72, %r71, %r70;
	min.s32 	%r73, %r69, %r72;
	st.shared.u32 	[%r14+128], %r73;
	ld.shared.u32 	%r74, [%r14+8192];
	ld.shared.u32 	%r75, [%r22+8200];
	ld.shared.u32 	%r76, [%r25+512];
	add.s32 	%r77, %r76, %r75;
	min.s32 	%r78, %r74, %r77;
	st.shared.u32 	[%r14+8192], %r78;
	ld.shared.u32 	%r79, [%r14+8320];
	ld.shared.u32 	%r80, [%r22+8200];
	ld.shared.u32 	%r81, [%r25+640];
	add.s32 	%r82, %r81, %r80;
	min.s32 	%r83, %r79, %r82;
	st.shared.u32 	[%r14+8320], %r83;
	bar.sync 	0;
	ld.shared.u32 	%r84, [%r14];
	ld.shared.u32 	%r85, [%r22+12];
	ld.shared.u32 	%r86, [%r25+768];
	add.s32 	%r87, %r86, %r85;
	min.s32 	%r88, %r84, %r87;
	st.shared.u32 	[%r14], %r88;
	ld.shared.u32 	%r89, [%r14+128];
	ld.shared.u32 	%r90, [%r22+12];
	ld.shared.u32 	%r91, [%r25+896];
	add.s32 	%r92, %r91, %r90;
	min.s32 	%r93, %r89, %r92;
	st.shared.u32 	[%r14+128], %r93;
	ld.shared.u32 	%r94, [%r14+8192];
	ld.shared.u32 	%r95, [%r22+8204];
	ld.shared.u32 	%r96, [%r25+768];
	add.s32 	%r97, %r96, %r95;
	min.s32 	%r98, %r94, %r97;
	st.shared.u32 	[%r14+8192], %r98;
	ld.shared.u32 	%r99, [%r14+8320];
	ld.shared.u32 	%r100, [%r22+8204];
	ld.shared.u32 	%r101, [%r25+896];
	add.s32 	%r102, %r101, %r100;
	min.s32 	%r103, %r99, %r102;
	st.shared.u32 	[%r14+8320], %r103;
	bar.sync 	0;
	ld.shared.u32 	%r104, [%r14];
	ld.shared.u32 	%r105, [%r22+16];
	ld.shared.u32 	%r106, [%r25+1024];
	add.s32 	%r107, %r106, %r105;
	min.s32 	%r108, %r104, %r107;
	st.shared.u32 	[%r14], %r108;
	ld.shared.u32 	%r109, [%r14+128];
	ld.shared.u32 	%r110, [%r22+16];
	ld.shared.u32 	%r111, [%r25+1152];
	add.s32 	%r112, %r111, %r110;
	min.s32 	%r113, %r109, %r112;
	st.shared.u32 	[%r14+128], %r113;
	ld.shared.u32 	%r114, [%r14+8192];
	ld.shared.u32 	%r115, [%r22+8208];
	ld.shared.u32 	%r116, [%r25+1024];
	add.s32 	%r117, %r116, %r115;
	min.s32 	%r118, %r114, %r117;
	st.shared.u32 	[%r14+8192], %r118;
	ld.shared.u32 	%r119, [%r14+8320];
	ld.shared.u32 	%r120, [%r22+8208];
	ld.shared.u32 	%r121, [%r25+1152];
	add.s32 	%r122, %r121, %r120;
	min.s32 	%r123, %r119, %r122;
	st.shared.u32 	[%r14+8320], %r123;
	bar.sync 	0;
	ld.shared.u32 	%r124, [%r14];
	ld.shared.u32 	%r125, [%r22+20];
	ld.shared.u32 	%r126, [%r25+1280];
	add.s32 	%r127, %r126, %r125;
	min.s32 	%r128, %r124, %r127;
	st.shared.u32 	[%r14], %r128;
	ld.shared.u32 	%r129, [%r14+128];
	ld.shared.u32 	%r130, [%r22+20];
	ld.shared.u32 	%r131, [%r25+1408];
	add.s32 	%r132, %r131, %r130;
	min.s32 	%r133, %r129, %r132;
	st.shared.u32 	[%r14+128], %r133;
	ld.shared.u32 	%r134, [%r14+8192];
	ld.shared.u32 	%r135, [%r22+8212];
	ld.shared.u32 	%r136, [%r25+1280];
	add.s32 	%r137, %r136, %r135;
	min.s32 	%r138, %r134, %r137;
	st.shared.u32 	[%r14+8192], %r138;
	ld.shared.u32 	%r139, [%r14+8320];
	ld.shared.u32 	%r140, [%r22+8212];
	ld.shared.u32 	%r141, [%r25+1408];
	add.s32 	%r142, %r141, %r140;
	min.s32 	%r143, %r139, %r142;
	st.shared.u32 	[%r14+8320], %r143;
	bar.sync 	0;
	ld.shared.u32 	%r144, [%r14];
	ld.shared.u32 	%r145, [%r22+24];
	ld.shared.u32 	%r146, [%r25+1536];
	add.s32 	%r147, %r146, %r145;
	min.s32 	%r148, %r144, %r147;
	st.shared.u32 	[%r14], %r148;
	ld.shared.u32 	%r149, [%r14+128];
	ld.shared.u32 	%r150, [%r22+24];
	ld.shared.u32 	%r151, [%r25+1664];
	add.s32 	%r152, %r151, %r150;
	min.s32 	%r153, %r149, %r152;
	st.shared.u32 	[%r14+128], %r153;
	ld.shared.u32 	%r154, [%r14+8192];
	ld.shared.u32 	%r155, [%r22+8216];
	ld.shared.u32 	%r156, [%r25+1536];
	add.s32 	%r157, %r156, %r155;
	min.s32 	%r158, %r154, %r157;
	st.shared.u32 	[%r14+8192], %r158;
	ld.shared.u32 	%r159, [%r14+8320];
	ld.shared.u32 	%r160, [%r22+8216];
	ld.shared.u32 	%r161, [%r25+1664];
	add.s32 	%r162, %r161, %r160;
	min.s32 	%r163, %r159, %r162;
	st.shared.u32 	[%r14+8320], %r163;
	bar.sync 	0;
	ld.shared.u32 	%r164, [%r14];
	ld.shared.u32 	%r165, [%r22+28];
	ld.shared.u32 	%r166, [%r25+1792];
	add.s32 	%r167, %r166, %r165;
	min.s32 	%r168, %r164, %r167;
	st.shared.u32 	[%r14], %r168;
	ld.shared.u32 	%r169, [%r14+128];
	ld.shared.u32 	%r170, [%r22+28];
	ld.shared.u32 	%r171, [%r25+1920];
	add.s32 	%r172, %r171, %r170;
	min.s32 	%r173, %r169, %r172;
	st.shared.u32 	[%r14+128], %r173;
	ld.shared.u32 	%r174, [%r14+8192];
	ld.shared.u32 	%r175, [%r22+8220];
	ld.shared.u32 	%r176, [%r25+1792];
	add.s32 	%r177, %r176, %r175;
	min.s32 	%r178, %r174, %r177;
	st.shared.u32 	[%r14+8192], %r178;
	ld.shared.u32 	%r179, [%r14+8320];
	ld.shared.u32 	%r180, [%r22+8220];
	ld.shared.u32 	%r181, [%r25+1920];
	add.s32 	%r182, %r181, %r180;
	min.s32 	%r183, %r179, %r182;
	st.shared.u32 	[%r14+8320], %r183;
	bar.sync 	0;
	ld.shared.u32 	%r184, [%r14];
	ld.shared.u32 	%r185, [%r22+32];
	ld.shared.u32 	%r186, [%r25+2048];
	add.s32 	%r187, %r186, %r185;
	min.s32 	%r188, %r184, %r187;
	st.shared.u32 	[%r14], %r188;
	ld.shared.u32 	%r189, [%r14+128];
	ld.shared.u32 	%r190, [%r22+32];
	ld.shared.u32 	%r191, [%r25+2176];
	add.s32 	%r192, %r191, %r190;
	min.s32 	%r193, %r189, %r192;
	st.shared.u32 	[%r14+128], %r193;
	ld.shared.u32 	%r194, [%r14+8192];
	ld.shared.u32 	%r195, [%r22+8224];
	ld.shared.u32 	%r196, [%r25+2048];
	add.s32 	%r197, %r196, %r195;
	min.s32 	%r198, %r194, %r197;
	st.shared.u32 	[%r14+8192], %r198;
	ld.shared.u32 	%r199, [%r14+8320];
	ld.shared.u32 	%r200, [%r22+8224];
	ld.shared.u32 	%r201, [%r25+2176];
	add.s32 	%r202, %r201, %r200;
	min.s32 	%r203, %r199, %r202;
	st.shared.u32 	[%r14+8320], %r203;
	bar.sync 	0;
	ld.shared.u32 	%r204, [%r14];
	ld.shared.u32 	%r205, [%r22+36];
	ld.shared.u32 	%r206, [%r25+2304];
	add.s32 	%r207, %r206, %r205;
	min.s32 	%r208, %r204, %r207;
	st.shared.u32 	[%r14], %r208;
	ld.shared.u32 	%r209, [%r14+128];
	ld.shared.u32 	%r210, [%r22+36];
	ld.shared.u32 	%r211, [%r25+2432];
	add.s32 	%r212, %r211, %r210;
	min.s32 	%r213, %r209, %r212;
	st.shared.u32 	[%r14+128], %r213;
	ld.shared.u32 	%r214, [%r14+8192];
	ld.shared.u32 	%r215, [%r22+8228];
	ld.shared.u32 	%r216, [%r25+2304];
	add.s32 	%r217, %r216, %r215;
	min.s32 	%r218, %r214, %r217;
	st.shared.u32 	[%r14+8192], %r218;
	ld.shared.u32 	%r219, [%r14+8320];
	ld.shared.u32 	%r220, [%r22+8228];
	ld.shared.u32 	%r221, [%r25+2432];
	add.s32 	%r222, %r221, %r220;
	min.s32 	%r223, %r219, %r222;
	st.shared.u32 	[%r14+8320], %r223;
	bar.sync 	0;
	ld.shared.u32 	%r224, [%r14];
	ld.shared.u32 	%r225, [%r22+40];
	ld.shared.u32 	%r226, [%r25+2560];
	add.s32 	%r227, %r226, %r225;
	min.s32 	%r228, %r224, %r227;
	st.shared.u32 	[%r14], %r228;
	ld.shared.u32 	%r229, [%r14+128];
	ld.shared.u32 	%r230, [%r22+40];
	ld.shared.u32 	%r231, [%r25+2688];
	add.s32 	%r232, %r231, %r230;
	min.s32 	%r233, %r229, %r232;
	st.shared.u32 	[%r14+128], %r233;
	ld.shared.u32 	%r234, [%r14+8192];
	ld.shared.u32 	%r235, [%r22+8232];
	ld.shared.u32 	%r236, [%r25+2560];
	add.s32 	%r237, %r236, %r235;
	min.s32 	%r238, %r234, %r237;
	st.shared.u32 	[%r14+8192], %r238;
	ld.shared.u32 	%r239, [%r14+8320];
	ld.shared.u32 	%r240, [%r22+8232];
	ld.shared.u32 	%r241, [%r25+2688];
	add.s32 	%r242, %r241, %r240;
	min.s32 	%r243, %r239, %r242;
	st.shared.u32 	[%r14+8320], %r243;
	bar.sync 	0;
	ld.shared.u32 	%r244, [%r14];
	ld.shared.u32 	%r245, [%r22+44];
	ld.shared.u32 	%r246, [%r25+2816];
	add.s32 	%r247, %r246, %r245;
	min.s32 	%r248, %r244, %r247;
	st.shared.u32 	[%r14], %r248;
	ld.shared.u32 	%r249, [%r14+128];
	ld.shared.u32 	%r250, [%r22+44];
	ld.shared.u32 	%r251, [%r25+2944];
	add.s32 	%r252, %r251, %r250;
	min.s32 	%r253, %r249, %r252;
	st.shared.u32 	[%r14+128], %r253;
	ld.shared.u32 	%r254, [%r14+8192];
	ld.shared.u32 	%r255, [%r22+8236];
	ld.shared.u32 	%r256, [%r25+2816];
	add.s32 	%r257, %r256, %r255;
	min.s32 	%r258, %r254, %r257;
	st.shared.u32 	[%r14+8192], %r258;
	ld.shared.u32 	%r259, [%r14+8320];
	ld.shared.u32 	%r260, [%r22+8236];
	ld.shared.u32 	%r261, [%r25+2944];
	add.s32 	%r262, %r261, %r260;
	min.s32 	%r263, %r259, %r262;
	st.shared.u32 	[%r14+8320], %r263;
	bar.sync 	0;
	ld.shared.u32 	%r264, [%r14];
	ld.shared.u32 	%r265, [%r22+48];
	ld.shared.u32 	%r266, [%r25+3072];
	add.s32 	%r267, %r266, %r265;
	min.s32 	%r268, %r264, %r267;
	st.shared.u32 	[%r14], %r268;
	ld.shared.u32 	%r269, [%r14+128];
	ld.shared.u32 	%r270, [%r22+48];
	ld.shared.u32 	%r271, [%r25+3200];
	add.s32 	%r272, %r271, %r270;
	min.s32 	%r273, %r269, %r272;
	st.shared.u32 	[%r14+128], %r273;
	ld.shared.u32 	%r274, [%r14+8192];
	ld.shared.u32 	%r275, [%r22+8240];
	ld.shared.u32 	%r276, [%r25+3072];
	add.s32 	%r277, %r276, %r275;
	min.s32 	%r278, %r274, %r277;
	st.shared.u32 	[%r14+8192], %r278;
	ld.shared.u32 	%r279, [%r14+8320];
	ld.shared.u32 	%r280, [%r22+8240];
	ld.shared.u32 	%r281, [%r25+3200];
	add.s32 	%r282, %r281, %r280;
	min.s32 	%r283, %r279, %r282;
	st.shared.u32 	[%r14+8320], %r283;
	bar.sync 	0;
	ld.shared.u32 	%r284, [%r14];
	ld.shared.u32 	%r285, [%r22+52];
	ld.shared.u32 	%r286, [%r25+3328];
	add.s32 	%r287, %r286, %r285;
	min.s32 	%r288, %r284, %r287;
	st.shared.u32 	[%r14], %r288;
	ld.shared.u32 	%r289, [%r14+128];
	ld.shared.u32 	%r290, [%r22+52];
	ld.shared.u32 	%r291, [%r25+3456];
	add.s32 	%r292, %r291, %r290;
	min.s32 	%r293, %r289, %r292;
	st.shared.u32 	[%r14+128], %r293;
	ld.shared.u32 	%r294, [%r14+8192];
	ld.shared.u32 	%r295, [%r22+8244];
	ld.shared.u32 	%r296, [%r25+3328];
	add.s32 	%r297, %r296, %r295;
	min.s32 	%r298, %r294, %r297;
	st.shared.u32 	[%r14+8192], %r298;
	ld.shared.u32 	%r299, [%r14+8320];
	ld.shared.u32 	%r300, [%r22+8244];
	ld.shared.u32 	%r301, [%r25+3456];
	add.s32 	%r302, %r301, %r300;
	min.s32 	%r303, %r299, %r302;
	st.shared.u32 	[%r14+8320], %r303;
	bar.sync 	0;
	ld.shared.u32 	%r304, [%r14];
	ld.shared.u32 	%r305, [%r22+56];
	ld.shared.u32 	%r306, [%r25+3584];
	add.s32 	%r307, %r306, %r305;
	min.s32 	%r308, %r304, %r307;
	st.shared.u32 	[%r14], %r308;
	ld.shared.u32 	%r309, [%r14+128];
	ld.shared.u32 	%r310, [%r22+56];
	ld.shared.u32 	%r311, [%r25+3712];
	add.s32 	%r312, %r311, %r310;
	min.s32 	%r313, %r309, %r312;
	st.shared.u32 	[%r14+128], %r313;
	ld.shared.u32 	%r314, [%r14+8192];
	ld.shared.u32 	%r315, [%r22+8248];
	ld.shared.u32 	%r316, [%r25+3584];
	add.s32 	%r317, %r316, %r315;
	min.s32 	%r318, %r314, %r317;
	st.shared.u32 	[%r14+8192], %r318;
	ld.shared.u32 	%r319, [%r14+8320];
	ld.shared.u32 	%r320, [%r22+8248];
	ld.shared.u32 	%r321, [%r25+3712];
	add.s32 	%r322, %r321, %r320;
	min.s32 	%r323, %r319, %r322;
	st.shared.u32 	[%r14+8320], %r323;
	bar.sync 	0;
	ld.shared.u32 	%r324, [%r14];
	ld.shared.u32 	%r325, [%r22+60];
	ld.shared.u32 	%r326, [%r25+3840];
	add.s32 	%r327, %r326, %r325;
	min.s32 	%r328, %r324, %r327;
	st.shared.u32 	[%r14], %r328;
	ld.shared.u32 	%r329, [%r14+128];
	ld.shared.u32 	%r330, [%r22+60];
	ld.shared.u32 	%r331, [%r25+3968];
	add.s32 	%r332, %r331, %r330;
	min.s32 	%r333, %r329, %r332;
	st.shared.u32 	[%r14+128], %r333;
	ld.shared.u32 	%r334, [%r14+8192];
	ld.shared.u32 	%r335, [%r22+8252];
	ld.shared.u32 	%r336, [%r25+3840];
	add.s32 	%r337, %r336, %r335;
	min.s32 	%r338, %r334, %r337;
	st.shared.u32 	[%r14+8192], %r338;
	ld.shared.u32 	%r339, [%r14+8320];
	ld.shared.u32 	%r340, [%r22+8252];
	ld.shared.u32 	%r341, [%r25+3968];
	add.s32 	%r342, %r341, %r340;
	min.s32 	%r343, %r339, %r342;
	st.shared.u32 	[%r14+8320], %r343;
	bar.sync 	0;
	ld.shared.u32 	%r344, [%r14];
	ld.shared.u32 	%r345, [%r22+64];
	ld.shared.u32 	%r346, [%r25+4096];
	add.s32 	%r347, %r346, %r345;
	min.s32 	%r348, %r344, %r347;
	st.shared.u32 	[%r14], %r348;
	ld.shared.u32 	%r349, [%r14+128];
	ld.shared.u32 	%r350, [%r22+64];
	ld.shared.u32 	%r351, [%r25+4224];
	add.s32 	%r352, %r351, %r350;
	min.s32 	%r353, %r349, %r352;
	st.shared.u32 	[%r14+128], %r353;
	ld.shared.u32 	%r354, [%r14+8192];
	ld.shared.u32 	%r355, [%r22+8256];
	ld.shared.u32 	%r356, [%r25+4096];
	add.s32 	%r357, %r356, %r355;
	min.s32 	%r358, %r354, %r357;
	st.shared.u32 	[%r14+8192], %r358;
	ld.shared.u32 	%r359, [%r14+8320];
	ld.shared.u32 	%r360, [%r22+8256];
	ld.shared.u32 	%r361, [%r25+4224];
	add.s32 	%r362, %r361, %r360;
	min.s32 	%r363, %r359, %r362;
	st.shared.u32 	[%r14+8320], %r363;
	bar.sync 	0;
	ld.shared.u32 	%r364, [%r14];
	ld.shared.u32 	%r365, [%r22+68];
	ld.shared.u32 	%r366, [%r25+4352];
	add.s32 	%r367, %r366, %r365;
	min.s32 	%r368, %r364, %r367;
	st.shared.u32 	[%r14], %r368;
	ld.shared.u32 	%r369, [%r14+128];
	ld.shared.u32 	%r370, [%r22+68];
	ld.shared.u32 	%r371, [%r25+4480];
	add.s32 	%r372, %r371, %r370;
	min.s32 	%r373, %r369, %r372;
	st.shared.u32 	[%r14+128], %r373;
	ld.shared.u32 	%r374, [%r14+8192];
	ld.shared.u32 	%r375, [%r22+8260];
	ld.shared.u32 	%r376, [%r25+4352];
	add.s32 	%r377, %r376, %r375;
	min.s32 	%r378, %r374, %r377;
	st.shared.u32 	[%r14+8192], %r378;
	ld.shared.u32 	%r379, [%r14+8320];
	ld.shared.u32 	%r380, [%r22+8260];
	ld.shared.u32 	%r381, [%r25+4480];
	add.s32 	%r382, %r381, %r380;
	min.s32 	%r383, %r379, %r382;
	st.shared.u32 	[%r14+8320], %r383;
	bar.sync 	0;
	ld.shared.u32 	%r384, [%r14];
	ld.shared.u32 	%r385, [%r22+72];
	ld.shared.u32 	%r386, [%r25+4608];
	add.s32 	%r387, %r386, %r385;
	min.s32 	%r388, %r384, %r387;
	st.shared.u32 	[%r14], %r388;
	ld.shared.u32 	%r389, [%r14+128];
	ld.shared.u32 	%r390, [%r22+72];
	ld.shared.u32 	%r391, [%r25+4736];
	add.s32 	%r392, %r391, %r390;
	min.s32 	%r393, %r389, %r392;
	st.shared.u32 	[%r14+128], %r393;
	ld.shared.u32 	%r394, [%r14+8192];
	ld.shared.u32 	%r395, [%r22+8264];
	ld.shared.u32 	%r396, [%r25+4608];
	add.s32 	%r397, %r396, %r395;
	min.s32 	%r398, %r394, %r397;
	st.shared.u32 	[%r14+8192], %r398;
	ld.shared.u32 	%r399, [%r14+8320];
	ld.shared.u32 	%r400, [%r22+8264];
	ld.shared.u32 	%r401, [%r25+4736];
	add.s32 	%r402, %r401, %r400;
	min.s32 	%r403, %r399, %r402;
	st.shared.u32 	[%r14+8320], %r403;
	bar.sync 	0;
	ld.shared.u32 	%r404, [%r14];
	ld.shared.u32 	%r405, [%r22+76];
	ld.shared.u32 	%r406, [%r25+4864];
	add.s32 	%r407, %r406, %r405;
	min.s32 	%r408, %r404, %r407;
	st.shared.u32 	[%r14], %r408;
	ld.shared.u32 	%r409, [%r14+128];
	ld.shared.u32 	%r410, [%r22+76];
	ld.shared.u32 	%r411, [%r25+4992];
	add.s32 	%r412, %r411, %r410;
	min.s32 	%r413, %r409, %r412;
	st.shared.u32 	[%r14+128], %r413;
	ld.shared.u32 	%r414, [%r14+8192];
	ld.shared.u32 	%r415, [%r22+8268];
	ld.shared.u32 	%r416, [%r25+4864];
	add.s32 	%r417, %r416, %r415;
	min.s32 	%r418, %r414, %r417;
	st.shared.u32 	[%r14+8192], %r418;
	ld.shared.u32 	%r419, [%r14+8320];
	ld.shared.u32 	%r420, [%r22+8268];
	ld.shared.u32 	%r421, [%r25+4992];
	add.s32 	%r422, %r421, %r420;
	min.s32 	%r423, %r419, %r422;
	st.shared.u32 	[%r14+8320], %r423;
	bar.sync 	0;
	ld.shared.u32 	%r424, [%r14];
	ld.shared.u32 	%r425, [%r22+80];
	ld.shared.u32 	%r426, [%r25+5120];
	add.s32 	%r427, %r426, %r425;
	min.s32 	%r428, %r424, %r427;
	st.shared.u32 	[%r14], %r428;
	ld.shared.u32 	%r429, [%r14+128];
	ld.shared.u32 	%r430, [%r22+80];
	ld.shared.u32 	%r431, [%r25+5248];
	add.s32 	%r432, %r431, %r430;
	min.s32 	%r433, %r429, %r432;
	st.shared.u32 	[%r14+128], %r433;
	ld.shared.u32 	%r434, [%r14+8192];
	ld.shared.u32 	%r435, [%r22+8272];
	ld.shared.u32 	%r436, [%r25+5120];
	add.s32 	%r437, %r436, %r435;
	min.s32 	%r438, %r434, %r437;
	st.shared.u32 	[%r14+8192], %r438;
	ld.shared.u32 	%r439, [%r14+8320];
	ld.shared.u32 	%r440, [%r22+8272];
	ld.shared.u32 	%r441, [%r25+5248];
	add.s32 	%r442, %r441, %r440;
	min.s32 	%r443, %r439, %r442;
	st.shared.u32 	[%r14+8320], %r443;
	bar.sync 	0;
	ld.shared.u32 	%r444, [%r14];
	ld.shared.u32 	%r445, [%r22+84];
	ld.shared.u32 	%r446, [%r25+5376];
	add.s32 	%r447, %r446, %r445;
	min.s32 	%r448, %r444, %r447;
	st.shared.u32 	[%r14], %r448;
	ld.shared.u32 	%r449, [%r14+128];
	ld.shared.u32 	%r450, [%r22+84];
	ld.shared.u32 	%r451, [%r25+5504];
	add.s32 	%r452, %r451, %r450;
	min.s32 	%r453, %r449, %r452;
	st.shared.u32 	[%r14+128], %r453;
	ld.shared.u32 	%r454, [%r14+8192];
	ld.shared.u32 	%r455, [%r22+8276];
	ld.shared.u32 	%r456, [%r25+5376];
	add.s32 	%r457, %r456, %r455;
	min.s32 	%r458, %r454, %r457;
	st.shared.u32 	[%r14+8192], %r458;
	ld.shared.u32 	%r459, [%r14+8320];
	ld.shared.u32 	%r460, [%r22+8276];
	ld.shared.u32 	%r461, [%r25+5504];
	add.s32 	%r462, %r461, %r460;
	min.s32 	%r463, %r459, %r462;
	st.shared.u32 	[%r14+8320], %r463;
	bar.sync 	0;
	ld.shared.u32 	%r464, [%r14];
	ld.shared.u32 	%r465, [%r22+88];
	ld.shared.u32 	%r466, [%r25+5632];
	add.s32 	%r467, %r466, %r465;
	min.s32 	%r468, %r464, %r467;
	st.shared.u32 	[%r14], %r468;
	ld.shared.u32 	%r469, [%r14+128];
	ld.shared.u32 	%r470, [%r22+88];
	ld.shared.u32 	%r471, [%r25+5760];
	add.s32 	%r472, %r471, %r470;
	min.s32 	%r473, %r469, %r472;
	st.shared.u32 	[%r14+128], %r473;
	ld.shared.u32 	%r474, [%r14+8192];
	ld.shared.u32 	%r475, [%r22+8280];
	ld.shared.u32 	%r476, [%r25+5632];
	add.s32 	%r477, %r476, %r475;
	min.s32 	%r478, %r474, %r477;
	st.shared.u32 	[%r14+8192], %r478;
	ld.shared.u32 	%r479, [%r14+8320];
	ld.shared.u32 	%r480, [%r22+8280];
	ld.shared.u32 	%r481, [%r25+5760];
	add.s32 	%r482, %r481, %r480;
	min.s32 	%r483, %r479, %r482;
	st.shared.u32 	[%r14+8320], %r483;
	bar.sync 	0;
	ld.shared.u32 	%r484, [%r14];
	ld.shared.u32 	%r485, [%r22+92];
	ld.shared.u32 	%r486, [%r25+5888];
	add.s32 	%r487, %r486, %r485;
	min.s32 	%r488, %r484, %r487;
	st.shared.u32 	[%r14], %r488;
	ld.shared.u32 	%r489, [%r14+128];
	ld.shared.u32 	%r490, [%r22+92];
	ld.shared.u32 	%r491, [%r25+6016];
	add.s32 	%r492, %r491, %r490;
	min.s32 	%r493, %r489, %r492;
	st.shared.u32 	[%r14+128], %r493;
	ld.shared.u32 	%r494, [%r14+8192];
	ld.shared.u32 	%r495, [%r22+8284];
	ld.shared.u32 	%r496, [%r25+5888];
	add.s32 	%r497, %r496, %r495;
	min.s32 	%r498, %r494, %r497;
	st.shared.u32 	[%r14+8192], %r498;
	ld.shared.u32 	%r499, [%r14+8320];
	ld.shared.u32 	%r500, [%r22+8284];
	ld.shared.u32 	%r501, [%r25+6016];
	add.s32 	%r502, %r501, %r500;
	min.s32 	%r503, %r499, %r502;
	st.shared.u32 	[%r14+8320], %r503;
	bar.sync 	0;
	ld.shared.u32 	%r504, [%r14];
	ld.shared.u32 	%r505, [%r22+96];
	ld.shared.u32 	%r506, [%r25+6144];
	add.s32 	%r507, %r506, %r505;
	min.s32 	%r508, %r504, %r507;
	st.shared.u32 	[%r14], %r508;
	ld.shared.u32 	%r509, [%r14+128];
	ld.shared.u32 	%r510, [%r22+96];
	ld.shared.u32 	%r511, [%r25+6272];
	add.s32 	%r512, %r511, %r510;
	min.s32 	%r513, %r509, %r512;
	st.shared.u32 	[%r14+128], %r513;
	ld.shared.u32 	%r514, [%r14+8192];
	ld.shared.u32 	%r515, [%r22+8288];
	ld.shared.u32 	%r516, [%r25+6144];
	add.s32 	%r517, %r516, %r515;
	min.s32 	%r518, %r514, %r517;
	st.shared.u32 	[%r14+8192], %r518;
	ld.shared.u32 	%r519, [%r14+8320];
	ld.shared.u32 	%r520, [%r22+8288];
	ld.shared.u32 	%r521, [%r25+6272];
	add.s32 	%r522, %r521, %r520;
	min.s32 	%r523, %r519, %r522;
	st.shared.u32 	[%r14+8320], %r523;
	bar.sync 	0;
	ld.shared.u32 	%r524, [%r14];
	ld.shared.u32 	%r525, [%r22+100];
	ld.shared.u32 	%r526, [%r25+6400];
	add.s32 	%r527, %r526, %r525;
	min.s32 	%r528, %r524, %r527;
	st.shared.u32 	[%r14], %r528;
	ld.shared.u32 	%r529, [%r14+128];
	ld.shared.u32 	%r530, [%r22+100];
	ld.shared.u32 	%r531, [%r25+6528];
	add.s32 	%r532, %r531, %r530;
	min.s32 	%r533, %r529, %r532;
	st.shared.u32 	[%r14+128], %r533;
	ld.shared.u32 	%r534, [%r14+8192];
	ld.shared.u32 	%r535, [%r22+8292];
	ld.shared.u32 	%r536, [%r25+6400];
	add.s32 	%r537, %r536, %r535;
	min.s32 	%r538, %r534, %r537;
	st.shared.u32 	[%r14+8192], %r538;
	ld.shared.u32 	%r539, [%r14+8320];
	ld.shared.u32 	%r540, [%r22+8292];
	ld.shared.u32 	%r541, [%r25+6528];
	add.s32 	%r542, %r541, %r540;
	min.s32 	%r543, %r539, %r542;
	st.shared.u32 	[%r14+8320], %r543;
	bar.sync 	0;
	ld.shared.u32 	%r544, [%r14];
	ld.shared.u32 	%r545, [%r22+104];
	ld.shared.u32 	%r546, [%r25+6656];
	add.s32 	%r547, %r546, %r545;
	min.s32 	%r548, %r544, %r547;
	st.shared.u32 	[%r14], %r548;
	ld.shared.u32 	%r549, [%r14+128];
	ld.shared.u32 	%r550, [%r22+104];
	ld.shared.u32 	%r551, [%r25+6784];
	add.s32 	%r552, %r551, %r550;
	min.s32 	%r553, %r549, %r552;
	st.shared.u32 	[%r14+128], %r553;
	ld.shared.u32 	%r554, [%r14+8192];
	ld.shared.u32 	%r555, [%r22+8296];
	ld.shared.u32 	%r556, [%r25+6656];
	add.s32 	%r557, %r556, %r555;
	min.s32 	%r558, %r554, %r557;
	st.shared.u32 	[%r14+8192], %r558;
	ld.shared.u32 	%r559, [%r14+8320];
	ld.shared.u32 	%r560, [%r22+8296];
	ld.shared.u32 	%r561, [%r25+6784];
	add.s32 	%r562, %r561, %r560;
	min.s32 	%r563, %r559, %r562;
	st.shared.u32 	[%r14+8320], %r563;
	bar.sync 	0;
	ld.shared.u32 	%r564, [%r14];
	ld.shared.u32 	%r565, [%r22+108];
	ld.shared.u32 	%r566, [%r25+6912];
	add.s32 	%r567, %r566, %r565;
	min.s32 	%r568, %r564, %r567;
	st.shared.u32 	[%r14], %r568;
	ld.shared.u32 	%r569, [%r14+128];
	ld.shared.u32 	%r570, [%r22+108];
	ld.shared.u32 	%r571, [%r25+7040];
	add.s32 	%r572, %r571, %r570;
	min.s32 	%r573, %r569, %r572;
	st.shared.u32 	[%r14+128], %r573;
	ld.shared.u32 	%r574, [%r14+8192];
	ld.shared.u32 	%r575, [%r22+8300];
	ld.shared.u32 	%r576, [%r25+6912];
	add.s32 	%r577, %r576, %r575;
	min.s32 	%r578, %r574, %r577;
	st.shared.u32 	[%r14+8192], %r578;
	ld.shared.u32 	%r579, [%r14+8320];
	ld.shared.u32 	%r580, [%r22+8300];
	ld.shared.u32 	%r581, [%r25+7040];
	add.s32 	%r582, %r581, %r580;
	min.s32 	%r583, %r579, %r582;
	st.shared.u32 	[%r14+8320], %r583;
	bar.sync 	0;
	ld.shared.u32 	%r584, [%r14];
	ld.shared.u32 	%r585, [%r22+112];
	ld.shared.u32 	%r586, [%r25+7168];
	add.s32 	%r587, %r586, %r585;
	min.s32 	%r588, %r584, %r587;
	st.shared.u32 	[%r14], %r588;
	ld.shared.u32 	%r589, [%r14+128];
	ld.shared.u32 	%r590, [%r22+112];
	ld.shared.u32 	%r591, [%r25+7296];
	add.s32 	%r592, %r591, %r590;
	min.s32 	%r593, %r589, %r592;
	st.shared.u32 	[%r14+128], %r593;
	ld.shared.u32 	%r594, [%r14+8192];
	ld.shared.u32 	%r595, [%r22+8304];
	ld.shared.u32 	%r596, [%r25+7168];
	add.s32 	%r597, %r596, %r595;
	min.s32 	%r598, %r594, %r597;
	st.shared.u32 	[%r14+8192], %r598;
	ld.shared.u32 	%r599, [%r14+8320];
	ld.shared.u32 	%r600, [%r22+8304];
	ld.shared.u32 	%r601, [%r25+7296];
	add.s32 	%r602, %r601, %r600;
	min.s32 	%r603, %r599, %r602;
	st.shared.u32 	[%r14+8320], %r603;
	bar.sync 	0;
	ld.shared.u32 	%r604, [%r14];
	ld.shared.u32 	%r605, [%r22+116];
	ld.shared.u32 	%r606, [%r25+7424];
	add.s32 	%r607, %r606, %r605;
	min.s32 	%r608, %r604, %r607;
	st.shared.u32 	[%r14], %r608;
	ld.shared.u32 	%r609, [%r14+128];
	ld.shared.u32 	%r610, [%r22+116];
	ld.shared.u32 	%r611, [%r25+7552];
	add.s32 	%r612, %r611, %r610;
	min.s32 	%r613, %r609, %r612;
	st.shared.u32 	[%r14+128], %r613;
	ld.shared.u32 	%r614, [%r14+8192];
	ld.shared.u32 	%r615, [%r22+8308];
	ld.shared.u32 	%r616, [%r25+7424];
	add.s32 	%r617, %r616, %r615;
	min.s32 	%r618, %r614, %r617;
	st.shared.u32 	[%r14+8192], %r618;
	ld.shared.u32 	%r619, [%r14+8320];
	ld.shared.u32 	%r620, [%r22+8308];
	ld.shared.u32 	%r621, [%r25+7552];
	add.s32 	%r622, %r621, %r620;
	min.s32 	%r623, %r619, %r622;
	st.shared.u32 	[%r14+8320], %r623;
	bar.sync 	0;
	ld.shared.u32 	%r624, [%r14];
	ld.shared.u32 	%r625, [%r22+120];
	ld.shared.u32 	%r626, [%r25+7680];
	add.s32 	%r627, %r626, %r625;
	min.s32 	%r628, %r624, %r627;
	st.shared.u32 	[%r14], %r628;
	ld.shared.u32 	%r629, [%r14+128];
	ld.shared.u32 	%r630, [%r22+120];
	ld.shared.u32 	%r631, [%r25+7808];
	add.s32 	%r632, %r631, %r630;
	min.s32 	%r633, %r629, %r632;
	st.shared.u32 	[%r14+128], %r633;
	ld.shared.u32 	%r634, [%r14+8192];
	ld.shared.u32 	%r635, [%r22+8312];
	ld.shared.u32 	%r636, [%r25+7680];
	add.s32 	%r637, %r636, %r635;
	min.s32 	%r638, %r634, %r637;
	st.shared.u32 	[%r14+8192], %r638;
	ld.shared.u32 	%r639, [%r14+8320];
	ld.shared.u32 	%r640, [%r22+8312];
	ld.shared.u32 	%r641, [%r25+7808];
	add.s32 	%r642, %r641, %r640;
	min.s32 	%r643, %r639, %r642;
	st.shared.u32 	[%r14+8320], %r643;
	bar.sync 	0;
	ld.shared.u32 	%r644, [%r14];
	ld.shared.u32 	%r645, [%r22+124];
	ld.shared.u32 	%r646, [%r25+7936];
	add.s32 	%r647, %r646, %r645;
	min.s32 	%r648, %r644, %r647;
	st.shared.u32 	[%r14], %r648;
	ld.shared.u32 	%r649, [%r14+128];
	ld.shared.u32 	%r650, [%r22+124];
	ld.shared.u32 	%r651, [%r25+8064];
	add.s32 	%r652, %r651, %r650;
	min.s32 	%r653, %r649, %r652;
	st.shared.u32 	[%r14+128], %r653;
	ld.shared.u32 	%r654, [%r14+8192];
	ld.shared.u32 	%r655, [%r22+8316];
	ld.shared.u32 	%r656, [%r25+7936];
	add.s32 	%r657, %r656, %r655;
	min.s32 	%r658, %r654, %r657;
	st.shared.u32 	[%r14+8192], %r658;
	ld.shared.u32 	%r659, [%r14+8320];
	ld.shared.u32 	%r660, [%r22+8316];
	ld.shared.u32 	%r661, [%r25+8064];
	add.s32 	%r662, %r661, %r660;
	min.s32 	%r663, %r659, %r662;
	st.shared.u32 	[%r14+8320], %r663;
	bar.sync 	0;
	ld.shared.u32 	%r664, [%r14];
	ld.shared.u32 	%r665, [%r22+128];
	ld.shared.u32 	%r666, [%r25+8192];
	add.s32 	%r667, %r666, %r665;
	min.s32 	%r668, %r664, %r667;
	st.shared.u32 	[%r14], %r668;
	ld.shared.u32 	%r669, [%r14+128];
	ld.shared.u32 	%r670, [%r22+128];
	ld.shared.u32 	%r671, [%r25+8320];
	add.s32 	%r672, %r671, %r670;
	min.s32 	%r673, %r669, %r672;
	st.shared.u32 	[%r14+128], %r673;
	ld.shared.u32 	%r674, [%r14+8192];
	ld.shared.u32 	%r675, [%r22+8320];
	ld.shared.u32 	%r676, [%r25+8192];
	add.s32 	%r677, %r676, %r675;
	min.s32 	%r678, %r674, %r677;
	st.shared.u32 	[%r14+8192], %r678;
	ld.shared.u32 	%r679, [%r14+8320];
	ld.shared.u32 	%r680, [%r22+8320];
	ld.shared.u32 	%r681, [%r25+8320];
	add.s32 	%r682, %r681, %r680;
	min.s32 	%r683, %r679, %r682;
	st.shared.u32 	[%r14+8320], %r683;
	bar.sync 	0;
	ld.shared.u32 	%r684, [%r14];
	ld.shared.u32 	%r685, [%r22+132];
	ld.shared.u32 	%r686, [%r25+8448];
	add.s32 	%r687, %r686, %r685;
	min.s32 	%r688, %r684, %r687;
	st.shared.u32 	[%r14], %r688;
	ld.shared.u32 	%r689, [%r14+128];
	ld.shared.u32 	%r690, [%r22+132];
	ld.shared.u32 	%r691, [%r25+8576];
	add.s32 	%r692, %r691, %r690;
	min.s32 	%r693, %r689, %r692;
	st.shared.u32 	[%r14+128], %r693;
	ld.shared.u32 	%r694, [%r14+8192];
	ld.shared.u32 	%r695, [%r22+8324];
	ld.shared.u32 	%r696, [%r25+8448];
	add.s32 	%r697, %r696, %r695;
	min.s32 	%r698, %r694, %r697;
	st.shared.u32 	[%r14+8192], %r698;
	ld.shared.u32 	%r699, [%r14+8320];
	ld.shared.u32 	%r700, [%r22+8324];
	ld.shared.u32 	%r701, [%r25+8576];
	add.s32 	%r702, %r701, %r700;
	min.s32 	%r703, %r699, %r702;
	st.shared.u32 	[%r14+8320], %r703;
	bar.sync 	0;
	ld.shared.u32 	%r704, [%r14];
	ld.shared.u32 	%r705, [%r22+136];
	ld.shared.u32 	%r706, [%r25+8704];
	add.s32 	%r707, %r706, %r705;
	min.s32 	%r708, %r704, %r707;
	st.shared.u32 	[%r14], %r708;
	ld.shared.u32 	%r709, [%r14+128];
	ld.shared.u32 	%r710, [%r22+136];
	ld.shared.u32 	%r711, [%r25+8832];
	add.s32 	%r712, %r711, %r710;
	min.s32 	%r713, %r709, %r712;
	st.shared.u32 	[%r14+128], %r713;
	ld.shared.u32 	%r714, [%r14+8192];
	ld.shared.u32 	%r715, [%r22+8328];
	ld.shared.u32 	%r716, [%r25+8704];
	add.s32 	%r717, %r716, %r715;
	min.s32 	%r718, %r714, %r717;
	st.shared.u32 	[%r14+8192], %r718;
	ld.shared.u32 	%r719, [%r14+8320];
	ld.shared.u32 	%r720, [%r22+8328];
	ld.shared.u32 	%r721, [%r25+8832];
	add.s32 	%r722, %r721, %r720;
	min.s32 	%r723, %r719, %r722;
	st.shared.u32 	[%r14+8320], %r723;
	bar.sync 	0;
	ld.shared.u32 	%r724, [%r14];
	ld.shared.u32 	%r725, [%r22+140];
	ld.shared.u32 	%r726, [%r25+8960];
	add.s32 	%r727, %r726, %r725;
	min.s32 	%r728, %r724, %r727;
	st.shared.u32 	[%r14], %r728;
	ld.shared.u32 	%r729, [%r14+128];
	ld.shared.u32 	%r730, [%r22+140];
	ld.shared.u32 	%r731, [%r25+9088];
	add.s32 	%r732, %r731, %r730;
	min.s32 	%r733, %r729, %r732;
	st.shared.u32 	[%r14+128], %r733;
	ld.shared.u32 	%r734, [%r14+8192];
	ld.shared.u32 	%r735, [%r22+8332];
	ld.shared.u32 	%r736, [%r25+8960];
	add.s32 	%r737, %r736, %r735;
	min.s32 	%r738, %r734, %r737;
	st.shared.u32 	[%r14+8192], %r738;
	ld.shared.u32 	%r739, [%r14+8320];
	ld.shared.u32 	%r740, [%r22+8332];
	ld.shared.u32 	%r741, [%r25+9088];
	add.s32 	%r742, %r741, %r740;
	min.s32 	%r743, %r739, %r742;
	st.shared.u32 	[%r14+8320], %r743;
	bar.sync 	0;
	ld.shared.u32 	%r744, [%r14];
	ld.shared.u32 	%r745, [%r22+144];
	ld.shared.u32 	%r746, [%r25+9216];
	add.s32 	%r747, %r746, %r745;
	min.s32 	%r748, %r744, %r747;
	st.shared.u32 	[%r14], %r748;
	ld.shared.u32 	%r749, [%r14+128];
	ld.shared.u32 	%r750, [%r22+144];
	ld.shared.u32 	%r751, [%r25+9344];
	add.s32 	%r752, %r751, %r750;
	min.s32 	%r753, %r749, %r752;
	st.shared.u32 	[%r14+128], %r753;
	ld.shared.u32 	%r754, [%r14+8192];
	ld.shared.u32 	%r755, [%r22+8336];
	ld.shared.u32 	%r756, [%r25+9216];
	add.s32 	%r757, %r756, %r755;
	min.s32 	%r758, %r754, %r757;
	st.shared.u32 	[%r14+8192], %r758;
	ld.shared.u32 	%r759, [%r14+8320];
	ld.shared.u32 	%r760, [%r22+8336];
	ld.shared.u32 	%r761, [%r25+9344];
	add.s32 	%r762, %r761, %r760;
	min.s32 	%r763, %r759, %r762;
	st.shared.u32 	[%r14+8320], %r763;
	bar.sync 	0;
	ld.shared.u32 	%r764, [%r14];
	ld.shared.u32 	%r765, [%r22+148];
	ld.shared.u32 	%r766, [%r25+9472];
	add.s32 	%r767, %r766, %r765;
	min.s32 	%r768, %r764, %r767;
	st.shared.u32 	[%r14], %r768;
	ld.shared.u32 	%r769, [%r14+128];
	ld.shared.u32 	%r770, [%r22+148];
	ld.shared.u32 	%r771, [%r25+9600];
	add.s32 	%r772, %r771, %r770;
	min.s32 	%r773, %r769, %r772;
	st.shared.u32 	[%r14+128], %r773;
	ld.shared.u32 	%r774, [%r14+8192];
	ld.shared.u32 	%r775, [%r22+8340];
	ld.shared.u32 	%r776, [%r25+9472];
	add.s32 	%r777, %r776, %r775;
	min.s32 	%r778, %r774, %r777;
	st.shared.u32 	[%r14+8192], %r778;
	ld.shared.u32 	%r779, [%r14+8320];
	ld.shared.u32 	%r780, [%r22+8340];
	ld.shared.u32 	%r781, [%r25+9600];
	add.s32 	%r782, %r781, %r780;
	min.s32 	%r783, %r779, %r782;
	st.shared.u32 	[%r14+8320], %r783;
	bar.sync 	0;
	ld.shared.u32 	%r784, [%r14];
	ld.shared.u32 	%r785, [%r22+152];
	ld.shared.u32 	%r786, [%r25+9728];
	add.s32 	%r787, %r786, %r785;
	min.s32 	%r788, %r784, %r787;
	st.shared.u32 	[%r14], %r788;
	ld.shared.u32 	%r789, [%r14+128];
	ld.shared.u32 	%r790, [%r22+152];
	ld.shared.u32 	%r791, [%r25+9856];
	add.s32 	%r792, %r791, %r790;
	min.s32 	%r793, %r789, %r792;
	st.shared.u32 	[%r14+128], %r793;
	ld.shared.u32 	%r794, [%r14+8192];
	ld.shared.u32 	%r795, [%r22+8344];
	ld.shared.u32 	%r796, [%r25+9728];
	add.s32 	%r797, %r796, %r795;
	min.s32 	%r798, %r794, %r797;
	st.shared.u32 	[%r14+8192], %r798;
	ld.shared.u32 	%r799, [%r14+8320];
	ld.shared.u32 	%r800, [%r22+8344];
	ld.shared.u32 	%r801, [%r25+9856];
	add.s32 	%r802, %r801, %r800;
	min.s32 	%r803, %r799, %r802;
	st.shared.u32 	[%r14+8320], %r803;
	bar.sync 	0;
	ld.shared.u32 	%r804, [%r14];
	ld.shared.u32 	%r805, [%r22+156];
	ld.shared.u32 	%r806, [%r25+9984];
	add.s32 	%r807, %r806, %r805;
	min.s32 	%r808, %r804, %r807;
	st.shared.u32 	[%r14], %r808;
	ld.shared.u32 	%r809, [%r14+128];
	ld.shared.u32 	%r810, [%r22+156];
	ld.shared.u32 	%r811, [%r25+10112];
	add.s32 	%r812, %r811, %r810;
	min.s32 	%r813, %r809, %r812;
	st.shared.u32 	[%r14+128], %r813;
	ld.shared.u32 	%r814, [%r14+8192];
	ld.shared.u32 	%r815, [%r22+8348];
	ld.shared.u32 	%r816, [%r25+9984];
	add.s32 	%r817, %r816, %r815;
	min.s32 	%r818, %r814, %r817;
	st.shared.u32 	[%r14+8192], %r818;
	ld.shared.u32 	%r819, [%r14+8320];
	ld.shared.u32 	%r820, [%r22+8348];
	ld.shared.u32 	%r821, [%r25+10112];
	add.s32 	%r822, %r821, %r820;
	min.s32 	%r823, %r819, %r822;
	st.shared.u32 	[%r14+8320], %r823;
	bar.sync 	0;
	ld.shared.u32 	%r824, [%r14];
	ld.shared.u32 	%r825, [%r22+160];
	ld.shared.u32 	%r826, [%r25+10240];
	add.s32 	%r827, %r826, %r825;
	min.s32 	%r828, %r824, %r827;
	st.shared.u32 	[%r14], %r828;
	ld.shared.u32 	%r829, [%r14+128];
	ld.shared.u32 	%r830, [%r22+160];
	ld.shared.u32 	%r831, [%r25+10368];
	add.s32 	%r832, %r831, %r830;
	min.s32 	%r833, %r829, %r832;
	st.shared.u32 	[%r14+128], %r833;
	ld.shared.u32 	%r834, [%r14+8192];
	ld.shared.u32 	%r835, [%r22+8352];
	ld.shared.u32 	%r836, [%r25+10240];
	add.s32 	%r837, %r836, %r835;
	min.s32 	%r838, %r834, %r837;
	st.shared.u32 	[%r14+8192], %r838;
	ld.shared.u32 	%r839, [%r14+8320];
	ld.shared.u32 	%r840, [%r22+8352];
	ld.shared.u32 	%r841, [%r25+10368];
	add.s32 	%r842, %r841, %r840;
	min.s32 	%r843, %r839, %r842;
	st.shared.u32 	[%r14+8320], %r843;
	bar.sync 	0;
	ld.shared.u32 	%r844, [%r14];
	ld.shared.u32 	%r845, [%r22+164];
	ld.shared.u32 	%r846, [%r25+10496];
	add.s32 	%r847, %r846, %r845;
	min.s32 	%r848, %r844, %r847;
	st.shared.u32 	[%r14], %r848;
	ld.shared.u32 	%r849, [%r14+128];
	ld.shared.u32 	%r850, [%r22+164];
	ld.shared.u32 	%r851, [%r25+10624];
	add.s32 	%r852, %r851, %r850;
	min.s32 	%r853, %r849, %r852;
	st.shared.u32 	[%r14+128], %r853;
	ld.shared.u32 	%r854, [%r14+8192];
	ld.shared.u32 	%r855, [%r22+8356];
	ld.shared.u32 	%r856, [%r25+10496];
	add.s32 	%r857, %r856, %r855;
	min.s32 	%r858, %r854, %r857;
	st.shared.u32 	[%r14+8192], %r858;
	ld.shared.u32 	%r859, [%r14+8320];
	ld.shared.u32 	%r860, [%r22+8356];
	ld.shared.u32 	%r861, [%r25+10624];
	add.s32 	%r862, %r861, %r860;
	min.s32 	%r863, %r859, %r862;
	st.shared.u32 	[%r14+8320], %r863;
	bar.sync 	0;
	ld.shared.u32 	%r864, [%r14];
	ld.shared.u32 	%r865, [%r22+168];
	ld.shared.u32 	%r866, [%r25+10752];
	add.s32 	%r867, %r866, %r865;
	min.s32 	%r868, %r864, %r867;
	st.shared.u32 	[%r14], %r868;
	ld.shared.u32 	%r869, [%r14+128];
	ld.shared.u32 	%r870, [%r22+168];
	ld.shared.u32 	%r871, [%r25+10880];
	add.s32 	%r872, %r871, %r870;
	min.s32 	%r873, %r869, %r872;
	st.shared.u32 	[%r14+128], %r873;
	ld.shared.u32 	%r874, [%r14+8192];
	ld.shared.u32 	%r875, [%r22+8360];
	ld.shared.u32 	%r876, [%r25+10752];
	add.s32 	%r877, %r876, %r875;
	min.s32 	%r878, %r874, %r877;
	st.shared.u32 	[%r14+8192], %r878;
	ld.shared.u32 	%r879, [%r14+8320];
	ld.shared.u32 	%r880, [%r22+8360];
	ld.shared.u32 	%r881, [%r25+10880];
	add.s32 	%r882, %r881, %r880;
	min.s32 	%r883, %r879, %r882;
	st.shared.u32 	[%r14+8320], %r883;
	bar.sync 	0;
	ld.shared.u32 	%r884, [%r14];
	ld.shared.u32 	%r885, [%r22+172];
	ld.shared.u32 	%r886, [%r25+11008];
	add.s32 	%r887, %r886, %r885;
	min.s32 	%r888, %r884, %r887;
	st.shared.u32 	[%r14], %r888;
	ld.shared.u32 	%r889, [%r14+128];
	ld.shared.u32 	%r890, [%r22+172];
	ld.shared.u32 	%r891, [%r25+11136];
	add.s32 	%r892, %r891, %r890;
	min.s32 	%r893, %r889, %r892;
	st.shared.u32 	[%r14+128], %r893;
	ld.shared.u32 	%r894, [%r14+8192];
	ld.shared.u32 	%r895, [%r22+8364];
	ld.shared.u32 	%r896, [%r25+11008];
	add.s32 	%r897, %r896, %r895;
	min.s32 	%r898, %r894, %r897;
	st.shared.u32 	[%r14+8192], %r898;
	ld.shared.u32 	%r899, [%r14+8320];
	ld.shared.u32 	%r900, [%r22+8364];
	ld.shared.u32 	%r901, [%r25+11136];
	add.s32 	%r902, %r901, %r900;
	min.s32 	%r903, %r899, %r902;
	st.shared.u32 	[%r14+8320], %r903;
	bar.sync 	0;
	ld.shared.u32 	%r904, [%r14];
	ld.shared.u32 	%r905, [%r22+176];
	ld.shared.u32 	%r906, [%r25+11264];
	add.s32 	%r907, %r906, %r905;
	min.s32 	%r908, %r904, %r907;
	st.shared.u32 	[%r14], %r908;
	ld.shared.u32 	%r909, [%r14+128];
	ld.shared.u32 	%r910, [%r22+176];
	ld.shared.u32 	%r911, [%r25+11392];
	add.s32 	%r912, %r911, %r910;
	min.s32 	%r913, %r909, %r912;
	st.shared.u32 	[%r14+128], %r913;
	ld.shared.u32 	%r914, [%r14+8192];
	ld.shared.u32 	%r915, [%r22+8368];
	ld.shared.u32 	%r916, [%r25+11264];
	add.s32 	%r917, %r916, %r915;
	min.s32 	%r918, %r914, %r917;
	st.shared.u32 	[%r14+8192], %r918;
	ld.shared.u32 	%r919, [%r14+8320];
	ld.shared.u32 	%r920, [%r22+8368];
	ld.shared.u32 	%r921, [%r25+11392];
	add.s32 	%r922, %r921, %r920;
	min.s32 	%r923, %r919, %r922;
	st.shared.u32 	[%r14+8320], %r923;
	bar.sync 	0;
	ld.shared.u32 	%r924, [%r14];
	ld.shared.u32 	%r925, [%r22+180];
	ld.shared.u32 	%r926, [%r25+11520];
	add.s32 	%r927, %r926, %r925;
	min.s32 	%r928, %r924, %r927;
	st.shared.u32 	[%r14], %r928;
	ld.shared.u32 	%r929, [%r14+128];
	ld.shared.u32 	%r930, [%r22+180];
	ld.shared.u32 	%r931, [%r25+11648];
	add.s32 	%r932, %r931, %r930;
	min.s32 	%r933, %r929, %r932;
	st.shared.u32 	[%r14+128], %r933;
	ld.shared.u32 	%r934, [%r14+8192];
	ld.shared.u32 	%r935, [%r22+8372];
	ld.shared.u32 	%r936, [%r25+11520];
	add.s32 	%r937, %r936, %r935;
	min.s32 	%r938, %r934, %r937;
	st.shared.u32 	[%r14+8192], %r938;
	ld.shared.u32 	%r939, [%r14+8320];
	ld.shared.u32 	%r940, [%r22+8372];
	ld.shared.u32 	%r941, [%r25+11648];
	add.s32 	%r942, %r941, %r940;
	min.s32 	%r943, %r939, %r942;
	st.shared.u32 	[%r14+8320], %r943;
	bar.sync 	0;
	ld.shared.u32 	%r944, [%r14];
	ld.shared.u32 	%r945, [%r22+184];
	ld.shared.u32 	%r946, [%r25+11776];
	add.s32 	%r947, %r946, %r945;
	min.s32 	%r948, %r944, %r947;
	st.shared.u32 	[%r14], %r948;
	ld.shared.u32 	%r949, [%r14+128];
	ld.shared.u32 	%r950, [%r22+184];
	ld.shared.u32 	%r951, [%r25+11904];
	add.s32 	%r952, %r951, %r950;
	min.s32 	%r953, %r949, %r952;
	st.shared.u32 	[%r14+128], %r953;
	ld.shared.u32 	%r954, [%r14+8192];
	ld.shared.u32 	%r955, [%r22+8376];
	ld.shared.u32 	%r956, [%r25+11776];
	add.s32 	%r957, %r956, %r955;
	min.s32 	%r958, %r954, %r957;
	st.shared.u32 	[%r14+8192], %r958;
	ld.shared.u32 	%r959, [%r14+8320];
	ld.shared.u32 	%r960, [%r22+8376];
	ld.shared.u32 	%r961, [%r25+11904];
	add.s32 	%r962, %r961, %r960;
	min.s32 	%r963, %r959, %r962;
	st.shared.u32 	[%r14+8320], %r963;
	bar.sync 	0;
	ld.shared.u32 	%r964, [%r14];
	ld.shared.u32 	%r965, [%r22+188];
	ld.shared.u32 	%r966, [%r25+12032];
	add.s32 	%r967, %r966, %r965;
	min.s32 	%r968, %r964, %r967;
	st.shared.u32 	[%r14], %r968;
	ld.shared.u32 	%r969, [%r14+128];
	ld.shared.u32 	%r970, [%r22+188];
	ld.shared.u32 	%r971, [%r25+12160];
	add.s32 	%r972, %r971, %r970;
	min.s32 	%r973, %r969, %r972;
	st.shared.u32 	[%r14+128], %r973;
	ld.shared.u32 	%r974, [%r14+8192];
	ld.shared.u32 	%r975, [%r22+8380];
	ld.shared.u32 	%r976, [%r25+12032];
	add.s32 	%r977, %r976, %r975;
	min.s32 	%r978, %r974, %r977;
	st.shared.u32 	[%r14+8192], %r978;
	ld.shared.u32 	%r979, [%r14+8320];
	ld.shared.u32 	%r980, [%r22+8380];
	ld.shared.u32 	%r981, [%r25+12160];
	add.s32 	%r982, %r981, %r980;
	min.s32 	%r983, %r979, %r982;
	st.shared.u32 	[%r14+8320], %r983;
	bar.sync 	0;
	ld.shared.u32 	%r984, [%r14];
	ld.shared.u32 	%r985, [%r22+192];
	ld.shared.u32 	%r986, [%r25+12288];
	add.s32 	%r987, %r986, %r985;
	min.s32 	%r988, %r984, %r987;
	st.shared.u32 	[%r14], %r988;
	ld.shared.u32 	%r989, [%r14+128];
	ld.shared.u32 	%r990, [%r22+192];
	ld.shared.u32 	%r991, [%r25+12416];
	add.s32 	%r992, %r991, %r990;
	min.s32 	%r993, %r989, %r992;
	st.shared.u32 	[%r14+128], %r993;
	ld.shared.u32 	%r994, [%r14+8192];
	ld.shared.u32 	%r995, [%r22+8384];
	ld.shared.u32 	%r996, [%r25+12288];
	add.s32 	%r997, %r996, %r995;
	min.s32 	%r998, %r994, %r997;
	st.shared.u32 	[%r14+8192], %r998;
	ld.shared.u32 	%r999, [%r14+8320];
	ld.shared.u32 	%r1000, [%r22+8384];
	ld.shared.u32 	%r1001, [%r25+12416];
	add.s32 	%r1002, %r1001, %r1000;
	min.s32 	%r1003, %r999, %r1002;
	st.shared.u32 	[%r14+8320], %r1003;
	bar.sync 	0;
	ld.shared.u32 	%r1004, [%r14];
	ld.shared.u32 	%r1005, [%r22+196];
	ld.shared.u32 	%r1006, [%r25+12544];
	add.s32 	%r1007, %r1006, %r1005;
	min.s32 	%r1008, %r1004, %r1007;
	st.shared.u32 	[%r14], %r1008;
	ld.shared.u32 	%r1009, [%r14+128];
	ld.shared.u32 	%r1010, [%r22+196];
	ld.shared.u32 	%r1011, [%r25+12672];
	add.s32 	%r1012, %r1011, %r1010;
	min.s32 	%r1013, %r1009, %r1012;
	st.shared.u32 	[%r14+128], %r1013;
	ld.shared.u32 	%r1014, [%r14+8192];
	ld.shared.u32 	%r1015, [%r22+8388];
	ld.shared.u32 	%r1016, [%r25+12544];
	add.s32 	%r1017, %r1016, %r1015;
	min.s32 	%r1018, %r1014, %r1017;
	st.shared.u32 	[%r14+8192], %r1018;
	ld.shared.u32 	%r1019, [%r14+8320];
	ld.shared.u32 	%r1020, [%r22+8388];
	ld.shared.u32 	%r1021, [%r25+12672];
	add.s32 	%r1022, %r1021, %r1020;
	min.s32 	%r1023, %r1019, %r1022;
	st.shared.u32 	[%r14+8320], %r1023;
	bar.sync 	0;
	ld.shared.u32 	%r1024, [%r14];
	ld.shared.u32 	%r1025, [%r22+200];
	ld.shared.u32 	%r1026, [%r25+12800];
	add.s32 	%r1027, %r1026, %r1025;
	min.s32 	%r1028, %r1024, %r1027;
	st.shared.u32 	[%r14], %r1028;
	ld.shared.u32 	%r1029, [%r14+128];
	ld.shared.u32 	%r1030, [%r22+200];
	ld.shared.u32 	%r1031, [%r25+12928];
	add.s32 	%r1032, %r1031, %r1030;
	min.s32 	%r1033, %r1029, %r1032;
	st.shared.u32 	[%r14+128], %r1033;
	ld.shared.u32 	%r1034, [%r14+8192];
	ld.shared.u32 	%r1035, [%r22+8392];
	ld.shared.u32 	%r1036, [%r25+12800];
	add.s32 	%r1037, %r1036, %r1035;
	min.s32 	%r1038, %r1034, %r1037;
	st.shared.u32 	[%r14+8192], %r1038;
	ld.shared.u32 	%r1039, [%r14+8320];
	ld.shared.u32 	%r1040, [%r22+8392];
	ld.shared.u32 	%r1041, [%r25+12928];
	add.s32 	%r1042, %r1041, %r1040;
	min.s32 	%r1043, %r1039, %r1042;
	st.shared.u32 	[%r14+8320], %r1043;
	bar.sync 	0;
	ld.shared.u32 	%r1044, [%r14];
	ld.shared.u32 	%r1045, [%r22+204];
	ld.shared.u32 	%r1046, [%r25+13056];
	add.s32 	%r1047, %r1046, %r1045;
	min.s32 	%r1048, %r1044, %r1047;
	st.shared.u32 	[%r14], %r1048;
	ld.shared.u32 	%r1049, [%r14+128];
	ld.shared.u32 	%r1050, [%r22+204];
	ld.shared.u32 	%r1051, [%r25+13184];
	add.s32 	%r1052, %r1051, %r1050;
	min.s32 	%r1053, %r1049, %r1052;
	st.shared.u32 	[%r14+128], %r1053;
	ld.shared.u32 	%r1054, [%r14+8192];
	ld.shared.u32 	%r1055, [%r22+8396];
	ld.shared.u32 	%r1056, [%r25+13056];
	add.s32 	%r1057, %r1056, %r1055;
	min.s32 	%r1058, %r1054, %r1057;
	st.shared.u32 	[%r14+8192], %r1058;
	ld.shared.u32 	%r1059, [%r14+8320];
	ld.shared.u32 	%r1060, [%r22+8396];
	ld.shared.u32 	%r1061, [%r25+13184];
	add.s32 	%r1062, %r1061, %r1060;
	min.s32 	%r1063, %r1059, %r1062;
	st.shared.u32 	[%r14+8320], %r1063;
	bar.sync 	0;
	ld.shared.u32 	%r1064, [%r14];
	ld.shared.u32 	%r1065, [%r22+208];
	ld.shared.u32 	%r1066, [%r25+13312];
	add.s32 	%r1067, %r1066, %r1065;
	min.s32 	%r1068, %r1064, %r1067;
	st.shared.u32 	[%r14], %r1068;
	ld.shared.u32 	%r1069, [%r14+128];
	ld.shared.u32 	%r1070, [%r22+208];
	ld.shared.u32 	%r1071, [%r25+13440];
	add.s32 	%r1072, %r1071, %r1070;
	min.s32 	%r1073, %r1069, %r1072;
	st.shared.u32 	[%r14+128], %r1073;
	ld.shared.u32 	%r1074, [%r14+8192];
	ld.shared.u32 	%r1075, [%r22+8400];
	ld.shared.u32 	%r1076, [%r25+13312];
	add.s32 	%r1077, %r1076, %r1075;
	min.s32 	%r1078, %r1074, %r1077;
	st.shared.u32 	[%r14+8192], %r1078;
	ld.shared.u32 	%r1079, [%r14+8320];
	ld.shared.u32 	%r1080, [%r22+8400];
	ld.shared.u32 	%r1081, [%r25+13440];
	add.s32 	%r1082, %r1081, %r1080;
	min.s32 	%r1083, %r1079, %r1082;
	st.shared.u32 	[%r14+8320], %r1083;
	bar.sync 	0;
	ld.shared.u32 	%r1084, [%r14];
	ld.shared.u32 	%r1085, [%r22+212];
	ld.shared.u32 	%r1086, [%r25+13568];
	add.s32 	%r1087, %r1086, %r1085;
	min.s32 	%r1088, %r1084, %r1087;
	st.shared.u32 	[%r14], %r1088;
	ld.shared.u32 	%r1089, [%r14+128];
	ld.shared.u32 	%r1090, [%r22+212];
	ld.shared.u32 	%r1091, [%r25+13696];
	add.s32 	%r1092, %r1091, %r1090;
	min.s32 	%r1093, %r1089, %r1092;
	st.shared.u32 	[%r14+128], %r1093;
	ld.shared.u32 	%r1094, [%r14+8192];
	ld.shared.u32 	%r1095, [%r22+8404];
	ld.shared.u32 	%r1096, [%r25+13568];
	add.s32 	%r1097, %r1096, %r1095;
	min.s32 	%r1098, %r1094, %r1097;
	st.shared.u32 	[%r14+8192], %r1098;
	ld.shared.u32 	%r1099, [%r14+8320];
	ld.shared.u32 	%r1100, [%r22+8404];
	ld.shared.u32 	%r1101, [%r25+13696];
	add.s32 	%r1102, %r1101, %r1100;
	min.s32 	%r1103, %r1099, %r1102;
	st.shared.u32 	[%r14+8320], %r1103;
	bar.sync 	0;
	ld.shared.u32 	%r1104, [%r14];
	ld.shared.u32 	%r1105, [%r22+216];
	ld.shared.u32 	%r1106, [%r25+13824];
	add.s32 	%r1107, %r1106, %r1105;
	min.s32 	%r1108, %r1104, %r1107;
	st.shared.u32 	[%r14], %r1108;
	ld.shared.u32 	%r1109, [%r14+128];
	ld.shared.u32 	%r1110, [%r22+216];
	ld.shared.u32 	%r1111, [%r25+13952];
	add.s32 	%r1112, %r1111, %r1110;
	min.s32 	%r1113, %r1109, %r1112;
	st.shared.u32 	[%r14+128], %r1113;
	ld.shared.u32 	%r1114, [%r14+8192];
	ld.shared.u32 	%r1115, [%r22+8408];
	ld.shared.u32 	%r1116, [%r25+13824];
	add.s32 	%r1117, %r1116, %r1115;
	min.s32 	%r1118, %r1114, %r1117;
	st.shared.u32 	[%r14+8192], %r1118;
	ld.shared.u32 	%r1119, [%r14+8320];
	ld.shared.u32 	%r1120, [%r22+8408];
	ld.shared.u32 	%r1121, [%r25+13952];
	add.s32 	%r1122, %r1121, %r1120;
	min.s32 	%r1123, %r1119, %r1122;
	st.shared.u32 	[%r14+8320], %r1123;
	bar.sync 	0;
	ld.shared.u32 	%r1124, [%r14];
	ld.shared.u32 	%r1125, [%r22+220];
	ld.shared.u32 	%r1126, [%r25+14080];
	add.s32 	%r1127, %r1126, %r1125;
	min.s32 	%r1128, %r1124, %r1127;
	st.shared.u32 	[%r14], %r1128;
	ld.shared.u32 	%r1129, [%r14+128];
	ld.shared.u32 	%r1130, [%r22+220];
	ld.shared.u32 	%r1131, [%r25+14208];
	add.s32 	%r1132, %r1131, %r1130;
	min.s32 	%r1133, %r1129, %r1132;
	st.shared.u32 	[%r14+128], %r1133;
	ld.shared.u32 	%r1134, [%r14+8192];
	ld.shared.u32 	%r1135, [%r22+8412];
	ld.shared.u32 	%r1136, [%r25+14080];
	add.s32 	%r1137, %r1136, %r1135;
	min.s32 	%r1138, %r1134, %r1137;
	st.shared.u32 	[%r14+8192], %r1138;
	ld.shared.u32 	%r1139, [%r14+8320];
	ld.shared.u32 	%r1140, [%r22+8412];
	ld.shared.u32 	%r1141, [%r25+14208];
	add.s32 	%r1142, %r1141, %r1140;
	min.s32 	%r1143, %r1139, %r1142;
	st.shared.u32 	[%r14+8320], %r1143;
	bar.sync 	0;
	ld.shared.u32 	%r1144, [%r14];
	ld.shared.u32 	%r1145, [%r22+224];
	ld.shared.u32 	%r1146, [%r25+14336];
	add.s32 	%r1147, %r1146, %r1145;
	min.s32 	%r1148, %r1144, %r1147;
	st.shared.u32 	[%r14], %r1148;
	ld.shared.u32 	%r1149, [%r14+128];
	ld.shared.u32 	%r1150, [%r22+224];
	ld.shared.u32 	%r1151, [%r25+14464];
	add.s32 	%r1152, %r1151, %r1150;
	min.s32 	%r1153, %r1149, %r1152;
	st.shared.u32 	[%r14+128], %r1153;
	ld.shared.u32 	%r1154, [%r14+8192];
	ld.shared.u32 	%r1155, [%r22+8416];
	ld.shared.u32 	%r1156, [%r25+14336];
	add.s32 	%r1157, %r1156, %r1155;
	min.s32 	%r1158, %r1154, %r1157;
	st.shared.u32 	[%r14+8192], %r1158;
	ld.shared.u32 	%r1159, [%r14+8320];
	ld.shared.u32 	%r1160, [%r22+8416];
	ld.shared.u32 	%r1161, [%r25+14464];
	add.s32 	%r1162, %r1161, %r1160;
	min.s32 	%r1163, %r1159, %r1162;
	st.shared.u32 	[%r14+8320], %r1163;
	bar.sync 	0;
	ld.shared.u32 	%r1164, [%r14];
	ld.shared.u32 	%r1165, [%r22+228];
	ld.shared.u32 	%r1166, [%r25+14592];
	add.s32 	%r1167, %r1166, %r1165;
	min.s32 	%r1168, %r1164, %r1167;
	st.shared.u32 	[%r14], %r1168;
	ld.shared.u32 	%r1169, [%r14+128];
	ld.shared.u32 	%r1170, [%r22+228];
	ld.shared.u32 	%r1171, [%r25+14720];
	add.s32 	%r1172, %r1171, %r1170;
	min.s32 	%r1173, %r1169, %r1172;
	st.shared.u32 	[%r14+128], %r1173;
	ld.shared.u32 	%r1174, [%r14+8192];
	ld.shared.u32 	%r1175, [%r22+8420];
	ld.shared.u32 	%r1176, [%r25+14592];
	add.s32 	%r1177, %r1176, %r1175;
	min.s32 	%r1178, %r1174, %r1177;
	st.shared.u32 	[%r14+8192], %r1178;
	ld.shared.u32 	%r1179, [%r14+8320];
	ld.shared.u32 	%r1180, [%r22+8420];
	ld.shared.u32 	%r1181, [%r25+14720];
	add.s32 	%r1182, %r1181, %r1180;
	min.s32 	%r1183, %r1179, %r1182;
	st.shared.u32 	[%r14+8320], %r1183;
	bar.sync 	0;
	ld.shared.u32 	%r1184, [%r14];
	ld.shared.u32 	%r1185, [%r22+232];
	ld.shared.u32 	%r1186, [%r25+14848];
	add.s32 	%r1187, %r1186, %r1185;
	min.s32 	%r1188, %r1184, %r1187;
	st.shared.u32 	[%r14], %r1188;
	ld.shared.u32 	%r1189, [%r14+128];
	ld.shared.u32 	%r1190, [%r22+232];
	ld.shared.u32 	%r1191, [%r25+14976];
	add.s32 	%r1192, %r1191, %r1190;
	min.s32 	%r1193, %r1189, %r1192;
	st.shared.u32 	[%r14+128], %r1193;
	ld.shared.u32 	%r1194, [%r14+8192];
	ld.shared.u32 	%r1195, [%r22+8424];
	ld.shared.u32 	%r1196, [%r25+14848];
	add.s32 	%r1197, %r1196, %r1195;
	min.s32 	%r1198, %r1194, %r1197;
	st.shared.u32 	[%r14+8192], %r1198;
	ld.shared.u32 	%r1199, [%r14+8320];
	ld.shared.u32 	%r1200, [%r22+8424];
	ld.shared.u32 	%r1201, [%r25+14976];
	add.s32 	%r1202, %r1201, %r1200;
	min.s32 	%r1203, %r1199, %r1202;
	st.shared.u32 	[%r14+8320], %r1203;
	bar.sync 	0;
	ld.shared.u32 	%r1204, [%r14];
	ld.shared.u32 	%r1205, [%r22+236];
	ld.shared.u32 	%r1206, [%r25+15104];
	add.s32 	%r1207, %r1206, %r1205;
	min.s32 	%r1208, %r1204, %r1207;
	st.shared.u32 	[%r14], %r1208;
	ld.shared.u32 	%r1209, [%r14+128];
	ld.shared.u32 	%r1210, [%r22+236];
	ld.shared.u32 	%r1211, [%r25+15232];
	add.s32 	%r1212, %r1211, %r1210;
	min.s32 	%r1213, %r1209, %r1212;
	st.shared.u32 	[%r14+128], %r1213;
	ld.shared.u32 	%r1214, [%r14+8192];
	ld.shared.u32 	%r1215, [%r22+8428];
	ld.shared.u32 	%r1216, [%r25+15104];
	add.s32 	%r1217, %r1216, %r1215;
	min.s32 	%r1218, %r1214, %r1217;
	st.shared.u32 	[%r14+8192], %r1218;
	ld.shared.u32 	%r1219, [%r14+8320];
	ld.shared.u32 	%r1220, [%r22+8428];
	ld.shared.u32 	%r1221, [%r25+15232];
	add.s32 	%r1222, %r1221, %r1220;
	min.s32 	%r1223, %r1219, %r1222;
	st.shared.u32 	[%r14+8320], %r1223;
	bar.sync 	0;
	ld.shared.u32 	%r1224, [%r14];
	ld.shared.u32 	%r1225, [%r22+240];
	ld.shared.u32 	%r1226, [%r25+15360];
	add.s32 	%r1227, %r1226, %r1225;
	min.s32 	%r1228, %r1224, %r1227;
	st.shared.u32 	[%r14], %r1228;
	ld.shared.u32 	%r1229, [%r14+128];
	ld.shared.u32 	%r1230, [%r22+240];
	ld.shared.u32 	%r1231, [%r25+15488];
	add.s32 	%r1232, %r1231, %r1230;
	min.s32 	%r1233, %r1229, %r1232;
	st.shared.u32 	[%r14+128], %r1233;
	ld.shared.u32 	%r1234, [%r14+8192];
	ld.shared.u32 	%r1235, [%r22+8432];
	ld.shared.u32 	%r1236, [%r25+15360];
	add.s32 	%r1237, %r1236, %r1235;
	min.s32 	%r1238, %r1234, %r1237;
	st.shared.u32 	[%r14+8192], %r1238;
	ld.shared.u32 	%r1239, [%r14+8320];
	ld.shared.u32 	%r1240, [%r22+8432];
	ld.shared.u32 	%r1241, [%r25+15488];
	add.s32 	%r1242, %r1241, %r1240;
	min.s32 	%r1243, %r1239, %r1242;
	st.shared.u32 	[%r14+8320], %r1243;
	bar.sync 	0;
	ld.shared.u32 	%r1244, [%r14];
	ld.shared.u32 	%r1245, [%r22+244];
	ld.shared.u32 	%r1246, [%r25+15616];
	add.s32 	%r1247, %r1246, %r1245;
	min.s32 	%r1248, %r1244, %r1247;
	st.shared.u32 	[%r14], %r1248;
	ld.shared.u32 	%r1249, [%r14+128];
	ld.shared.u32 	%r1250, [%r22+244];
	ld.shared.u32 	%r1251, [%r25+15744];
	add.s32 	%r1252, %r1251, %r1250;
	min.s32 	%r1253, %r1249, %r1252;
	st.shared.u32 	[%r14+128], %r1253;
	ld.shared.u32 	%r1254, [%r14+8192];
	ld.shared.u32 	%r1255, [%r22+8436];
	ld.shared.u32 	%r1256, [%r25+15616];
	add.s32 	%r1257, %r1256, %r1255;
	min.s32 	%r1258, %r1254, %r1257;
	st.shared.u32 	[%r14+8192], %r1258;
	ld.shared.u32 	%r1259, [%r14+8320];
	ld.shared.u32 	%r1260, [%r22+8436];
	ld.shared.u32 	%r1261, [%r25+15744];
	add.s32 	%r1262, %r1261, %r1260;
	min.s32 	%r1263, %r1259, %r1262;
	st.shared.u32 	[%r14+8320], %r1263;
	bar.sync 	0;
	ld.shared.u32 	%r1264, [%r14];
	ld.shared.u32 	%r1265, [%r22+248];
	ld.shared.u32 	%r1266, [%r25+15872];
	add.s32 	%r1267, %r1266, %r1265;
	min.s32 	%r1268, %r1264, %r1267;
	st.shared.u32 	[%r14], %r1268;
	ld.shared.u32 	%r1269, [%r14+128];
	ld.shared.u32 	%r1270, [%r22+248];
	ld.shared.u32 	%r1271, [%r25+16000];
	add.s32 	%r1272, %r1271, %r1270;
	min.s32 	%r1273, %r1269, %r1272;
	st.shared.u32 	[%r14+128], %r1273;
	ld.shared.u32 	%r1274, [%r14+8192];
	ld.shared.u32 	%r1275, [%r22+8440];
	ld.shared.u32 	%r1276, [%r25+15872];
	add.s32 	%r1277, %r1276, %r1275;
	min.s32 	%r1278, %r1274, %r1277;
	st.shared.u32 	[%r14+8192], %r1278;
	ld.shared.u32 	%r1279, [%r14+8320];
	ld.shared.u32 	%r1280, [%r22+8440];
	ld.shared.u32 	%r1281, [%r25+16000];
	add.s32 	%r1282, %r1281, %r1280;
	min.s32 	%r1283, %r1279, %r1282;
	st.shared.u32 	[%r14+8320], %r1283;
	bar.sync 	0;
	ld.shared.u32 	%r1284, [%r14];
	ld.shared.u32 	%r1285, [%r22+252];
	ld.shared.u32 	%r1286, [%r25+16128];
	add.s32 	%r1287, %r1286, %r1285;
	min.s32 	%r1288, %r1284, %r1287;
	st.shared.u32 	[%r14], %r1288;
	ld.shared.u32 	%r1289, [%r14+128];
	ld.shared.u32 	%r1290, [%r22+252];
	ld.shared.u32 	%r1291, [%r25+16256];
	add.s32 	%r1292, %r1291, %r1290;
	min.s32 	%r1293, %r1289, %r1292;
	st.shared.u32 	[%r14+128], %r1293;
	ld.shared.u32 	%r1294, [%r14+8192];
	ld.shared.u32 	%r1295, [%r22+8444];
	ld.shared.u32 	%r1296, [%r25+16128];
	add.s32 	%r1297, %r1296, %r1295;
	min.s32 	%r1298, %r1294, %r1297;
	st.shared.u32 	[%r14+8192], %r1298;
	ld.shared.u32 	%r1299, [%r14+8320];
	ld.shared.u32 	%r1300, [%r22+8444];
	ld.shared.u32 	%r1301, [%r25+16256];
	add.s32 	%r1302, %r1301, %r1300;
	min.s32 	%r1303, %r1299, %r1302;
	st.shared.u32 	[%r14+8320], %r1303;
	st.global.u32 	[%rd4], %r1288;
	st.global.u32 	[%rd4+128], %r1293;
	st.global.u32 	[%rd6], %r1298;
	st.global.u32 	[%rd6+128], %r1303;
	ret;

}
	// .globl	_Z6phase2iiPii
.visible .entry _Z6phase2iiPii(
	.param .u32 _Z6phase2iiPii_param_0,
	.param .u32 _Z6phase2iiPii_param_1,
	.param .u64 .ptr .align 1 _Z6phase2iiPii_param_2,
	.param .u32 _Z6phase2iiPii_param_3
)
{
	.reg .pred 	%p<3>;
	.reg .b32 	%r<819>;
	.reg .b64 	%rd<15>;
	// demoted variable
	.shared .align 4 .b8 _ZZ6phase2iiPiiE1s[32768];
	ld.param.u32 	%r1, [_Z6phase2iiPii_param_1];
	ld.param.u64 	%rd1, [_Z6phase2iiPii_param_2];
	ld.param.u32 	%r2, [_Z6phase2iiPii_param_3];
	cvta.to.global.u64 	%rd2, %rd1;
	mov.u32 	%r3, %ctaid.x;
	setp.eq.s32 	%p1, %r3, 0;
	mov.u32 	%r4, %ctaid.y;
	setp.ge.u32 	%p2, %r4, %r1;
	selp.u32 	%r5, 1, 0, %p2;
	add.s32 	%r6, %r4, %r5;
	selp.b32 	%r7, %r6, 0, %p1;
	mad.lo.s32 	%r8, %r1, %r3, %r7;
	shl.b32 	%r9, %r8, 6;
	selp.b32 	%r10, %r1, 0, %p1;
	mad.lo.s32 	%r11, %r6, %r3, %r10;
	shl.b32 	%r12, %r11, 6;
	shl.b32 	%r13, %r1, 6;
	mov.u32 	%r14, %tid.y;
	mov.u32 	%r15, %tid.x;
	add.s32 	%r16, %r9, %r14;
	mul.lo.s32 	%r17, %r16, %r2;
	add.s32 	%r18, %r12, %r15;
	add.s32 	%r19, %r17, %r18;
	mul.wide.s32 	%rd3, %r19, 4;
	add.s64 	%rd4, %rd2, %rd3;
	ld.global.u32 	%r20, [%rd4];
	ld.global.u32 	%r21, [%rd4+128];
	add.s32 	%r22, %r16, 32;
	mul.lo.s32 	%r23, %r22, %r2;
	add.s32 	%r24, %r23, %r18;
	mul.wide.s32 	%rd5, %r24, 4;
	add.s64 	%rd6, %rd2, %rd5;
	ld.global.u32 	%r25, [%rd6];
	ld.global.u32 	%r26, [%rd6+128];
	add.s32 	%r27, %r13, %r15;
	add.s32 	%r28, %r17, %r27;
	mul.wide.s32 	%rd7, %r28, 4;
	add.s64 	%rd8, %rd2, %rd7;
	ld.global.u32 	%r29, [%rd8];
	shl.b32 	%r30, %r14, 6;
	add.s32 	%r31, %r30, %r15;
	shl.b32 	%r32, %r31, 2;
	mov.u32 	%r33, _ZZ6phase2iiPiiE1s;
	add.s32 	%r34, %r33, %r32;
	st.shared.u32 	[%r34], %r29;
	ld.global.u32 	%r35, [%rd8+128];
	st.shared.u32 	[%r34+128], %r35;
	add.s32 	%r36, %r23, %r27;
	mul.wide.s32 	%rd9, %r36, 4;
	add.s64 	%rd10, %rd2, %rd9;
	ld.global.u32 	%r37, [%rd10];
	st.shared.u32 	[%r34+8192], %r37;
	ld.global.u32 	%r38, [%rd10+128];
	st.shared.u32 	[%r34+8320], %r38;
	add.s32 	%r39, %r13, %r14;
	mad.lo.s32 	%r40, %r39, %r2, %r18;
	mul.wide.s32 	%rd11, %r40, 4;
	add.s64 	%rd12, %rd2, %rd11;
	ld.global.u32 	%r41, [%rd12];
	st.shared.u32 	[%r34+16384], %r41;
	ld.global.u32 	%r42, [%rd12+128];
	st.shared.u32 	[%r34+16512], %r42;
	add.s32 	%r43, %r39, 32;
	mad.lo.s32 	%r44, %r43, %r2, %r18;
	mul.wide.s32 	%rd13, %r44, 4;
	add.s64 	%rd14, %rd2, %rd13;
	ld.global.u32 	%r45, [%rd14];
	st.shared.u32 	[%r34+24576], %r45;
	ld.global.u32 	%r46, [%rd14+128];
	st.shared.u32 	[%r34+24704], %r46;
	bar.sync 	0;
	shl.b32 	%r47, %r14, 8;
	add.s32 	%r48, %r33, %r47;
	ld.shared.u32 	%r49, [%r48];
	shl.b32 	%r50, %r15, 2;
	add.s32 	%r51, %r33, %r50;
	ld.shared.u32 	%r52, [%r51+16384];
	add.s32 	%r53, %r52, %r49;
	min.s32 	%r54, %r20, %r53;
	ld.shared.u32 	%r55, [%r51+16512];
	add.s32 	%r56, %r55, %r49;
	min.s32 	%r57, %r21, %r56;
	ld.shared.u32 	%r58, [%r48+8192];
	add.s32 	%r59, %r52, %r58;
	min.s32 	%r60, %r25, %r59;
	add.s32 	%r61, %r55, %r58;
	min.s32 	%r62, %r26, %r61;
	ld.shared.u32 	%r63, [%r48+4];
	ld.shared.u32 	%r64, [%r51+16640];
	add.s32 	%r65, %r64, %r63;
	min.s32 	%r66, %r54, %r65;
	ld.shared.u32 	%r67, [%r51+16768];
	add.s32 	%r68, %r67, %r63;
	min.s32 	%r69, %r57, %r68;
	ld.shared.u32 	%r70, [%r48+8196];
	add.s32 	%r71, %r64, %r70;
	min.s32 	%r72, %r60, %r71;
	add.s32 	%r73, %r67, %r70;
	min.s32 	%r74, %r62, %r73;
	ld.shared.u32 	%r75, [%r48+8];
	ld.shared.u32 	%r76, [%r51+16896];
	add.s32 	%r77, %r76, %r75;
	min.s32 	%r78, %r66, %r77;
	ld.shared.u32 	%r79, [%r51+17024];
	add.s32 	%r80, %r79, %r75;
	min.s32 	%r81, %r69, %r80;
	ld.shared.u32 	%r82, [%r48+8200];
	add.s32 	%r83, %r76, %r82;
	min.s32 	%r84, %r72, %r83;
	add.s32 	%r85, %r79, %r82;
	min.s32 	%r86, %r74, %r85;
	ld.shared.u32 	%r87, [%r48+12];
	ld.shared.u32 	%r88, [%r51+17152];
	add.s32 	%r89, %r88, %r87;
	min.s32 	%r90, %r78, %r89;
	ld.shared.u32 	%r91, [%r51+17280];
	add.s32 	%r92, %r91, %r87;
	min.s32 	%r93, %r81, %r92;
	ld.shared.u32 	%r94, [%r48+8204];
	add.s32 	%r95, %r88, %r94;
	min.s32 	%r96, %r84, %r95;
	add.s32 	%r97, %r91, %r94;
	min.s32 	%r98, %r86, %r97;
	ld.shared.u32 	%r99, [%r48+16];
	ld.shared.u32 	%r100, [%r51+17408];
	add.s32 	%r101, %r100, %r99;
	min.s32 	%r102, %r90, %r101;
	ld.shared.u32 	%r103, [%r51+17536];
	add.s32 	%r104, %r103, %r99;
	min.s32 	%r105, %r93, %r104;
	ld.shared.u32 	%r106, [%r48+8208];
	add.s32 	%r107, %r100, %r106;
	min.s32 	%r108, %r96, %r107;
	add.s32 	%r109, %r103, %r106;
	min.s32 	%r110, %r98, %r109;
	ld.shared.u32 	%r111, [%r48+20];
	ld.shared.u32 	%r112, [%r51+17664];
	add.s32 	%r113, %r112, %r111;
	min.s32 	%r114, %r102, %r113;
	ld.shared.u32 	%r115, [%r51+17792];
	add.s32 	%r116, %r115, %r111;
	min.s32 	%r117, %r105, %r116;
	ld.shared.u32 	%r118, [%r48+8212];
	add.s32 	%r119, %r112, %r118;
	min.s32 	%r120, %r108, %r119;
	add.s32 	%r121, %r115, %r118;
	min.s32 	%r122, %r110, %r121;
	ld.shared.u32 	%r123, [%r48+24];
	ld.shared.u32 	%r124, [%r51+17920];
	add.s32 	%r125, %r124, %r123;
	min.s32 	%r126, %r114, %r125;
	ld.shared.u32 	%r127, [%r51+18048];
	add.s32 	%r128, %r127, %r123;
	min.s32 	%r129, %r117, %r128;
	ld.shared.u32 	%r130, [%r48+8216];
	add.s32 	%r131, %r124, %r130;
	min.s32 	%r132, %r120, %r131;
	add.s32 	%r133, %r127, %r130;
	min.s32 	%r134, %r122, %r133;
	ld.shared.u32 	%r135, [%r48+28];
	ld.shared.u32 	%r136, [%r51+18176];
	add.s32 	%r137, %r136, %r135;
	min.s32 	%r138, %r126, %r137;
	ld.shared.u32 	%r139, [%r51+18304];
	add.s32 	%r140, %r139, %r135;
	min.s32 	%r141, %r129, %r140;
	ld.shared.u32 	%r142, [%r48+8220];
	add.s32 	%r143, %r136, %r142;
	min.s32 	%r144, %r132, %r143;
	add.s32 	%r145, %r139, %r142;
	min.s32 	%r146, %r134, %r145;
	ld.shared.u32 	%r147, [%r48+32];
	ld.shared.u32 	%r148, [%r51+18432];
	add.s32 	%r149, %r148, %r147;
	min.s32 	%r150, %r138, %r149;
	ld.shared.u32 	%r151, [%r51+18560];
	add.s32 	%r152, %r151, %r147;
	min.s32 	%r153, %r141, %r152;
	ld.shared.u32 	%r154, [%r48+8224];
	add.s32 	%r155, %r148, %r154;
	min.s32 	%r156, %r144, %r155;
	add.s32 	%r157, %r151, %r154;
	min.s32 	%r158, %r146, %r157;
	ld.shared.u32 	%r159, [%r48+36];
	ld.shared.u32 	%r160, [%r51+18688];
	add.s32 	%r161, %r160, %r159;
	min.s32 	%r162, %r150, %r161;
	ld.shared.u32 	%r163, [%r51+18816];
	add.s32 	%r164, %r163, %r159;
	min.s32 	%r165, %r153, %r164;
	ld.shared.u32 	%r166, [%r48+8228];
	add.s32 	%r167, %r160, %r166;
	min.s32 	%r168, %r156, %r167;
	add.s32 	%r169, %r163, %r166;
	min.s32 	%r170, %r158, %r169;
	ld.shared.u32 	%r171, [%r48+40];
	ld.shared.u32 	%r172, [%r51+18944];
	add.s32 	%r173, %r172, %r171;
	min.s32 	%r174, %r162, %r173;
	ld.shared.u32 	%r175, [%r51+19072];
	add.s32 	%r176, %r175, %r171;
	min.s32 	%r177, %r165, %r176;
	ld.shared.u32 	%r178, [%r48+8232];
	add.s32 	%r179, %r172, %r178;
	min.s32 	%r180, %r168, %r179;
	add.s32 	%r181, %r175, %r178;
	min.s32 	%r182, %r170, %r181;
	ld.shared.u32 	%r183, [%r48+44];
	ld.shared.u32 	%r184, [%r51+19200];
	add.s32 	%r185, %r184, %r183;
	min.s32 	%r186, %r174, %r185;
	ld.shared.u32 	%r187, [%r51+19328];
	add.s32 	%r188, %r187, %r183;
	min.s32 	%r189, %r177, %r188;
	ld.shared.u32 	%r190, [%r48+8236];
	add.s32 	%r191, %r184, %r190;
	min.s32 	%r192, %r180, %r191;
	add.s32 	%r193, %r187, %r190;
	min.s32 	%r194, %r182, %r193;
	ld.shared.u32 	%r195, [%r48+48];
	ld.shared.u32 	%r196, [%r51+19456];
	add.s32 	%r197, %r196, %r195;
	min.s32 	%r198, %r186, %r197;
	ld.shared.u32 	%r199, [%r51+19584];
	add.s32 	%r200, %r199, %r195;
	min.s32 	%r201, %r189, %r200;
	ld.shared.u32 	%r202, [%r48+8240];
	add.s32 	%r203, %r196, %r202;
	min.s32 	%r204, %r192, %r203;
	add.s32 	%r205, %r199, %r202;
	min.s32 	%r206, %r194, %r205;
	ld.shared.u32 	%r207, [%r48+52];
	ld.shared.u32 	%r208, [%r51+19712];
	add.s32 	%r209, %r208, %r207;
	min.s32 	%r210, %r198, %r209;
	ld.shared.u32 	%r211, [%r51+19840];
	add.s32 	%r212, %r211, %r207;
	min.s32 	%r213, %r201, %r212;
	ld.shared.u32 	%r214, [%r48+8244];
	add.s32 	%r215, %r208, %r214;
	min.s32 	%r216, %r204, %r215;
	add.s32 	%r217, %r211, %r214;
	min.s32 	%r218, %r206, %r217;
	ld.shared.u32 	%r219, [%r48+56];
	ld.shared.u32 	%r220, [%r51+19968];
	add.s32 	%r221, %r220, %r219;
	min.s32 	%r222, %r210, %r221;
	ld.shared.u32 	%r223, [%r51+20096];
	add.s32 	%r224, %r223, %r219;
	min.s32 	%r225, %r213, %r224;
	ld.shared.u32 	%r226, [%r48+8248];
	add.s32 	%r227, %r220, %r226;
	min.s32 	%r228, %r216, %r227;
	add.s32 	%r229, %r223, %r226;
	min.s32 	%r230, %r218, %r229;
	ld.shared.u32 	%r231, [%r48+60];
	ld.shared.u32 	%r232, [%r51+20224];
	add.s32 	%r233, %r232, %r231;
	min.s32 	%r234, %r222, %r233;
	ld.shared.u32 	%r235, [%r51+20352];
	add.s32 	%r236, %r235, %r231;
	min.s32 	%r237, %r225, %r236;
	ld.shared.u32 	%r238, [%r48+8252];
	add.s32 	%r239, %r232, %r238;
	min.s32 	%r240, %r228, %r239;
	add.s32 	%r241, %r235, %r238;
	min.s32 	%r242, %r230, %r241;
	ld.shared.u32 	%r243, [%r48+64];
	ld.shared.u32 	%r244, [%r51+20480];
	add.s32 	%r245, %r244, %r243;
	min.s32 	%r246, %r234, %r245;
	ld.shared.u32 	%r247, [%r51+20608];
	add.s32 	%r248, %r247, %r243;
	min.s32 	%r249, %r237, %r248;
	ld.shared.u32 	%r250, [%r48+8256];
	add.s32 	%r251, %r244, %r250;
	min.s32 	%r252, %r240, %r251;
	add.s32 	%r253, %r247, %r250;
	min.s32 	%r254, %r242, %r253;
	ld.shared.u32 	%r255, [%r48+68];
	ld.shared.u32 	%r256, [%r51+20736];
	add.s32 	%r257, %r256, %r255;
	min.s32 	%r258, %r246, %r257;
	ld.shared.u32 	%r259, [%r51+20864];
	add.s32 	%r260, %r259, %r255;
	min.s32 	%r261, %r249, %r260;
	ld.shared.u32 	%r262, [%r48+8260];
	add.s32 	%r263, %r256, %r262;
	min.s32 	%r264, %r252, %r263;
	add.s32 	%r265, %r259, %r262;
	min.s32 	%r266, %r254, %r265;
	ld.shared.u32 	%r267, [%r48+72];
	ld.shared.u32 	%r268, [%r51+20992];
	add.s32 	%r269, %r268, %r267;
	min.s32 	%r270, %r258, %r269;
	ld.shared.u32 	%r271, [%r51+21120];
	add.s32 	%r272, %r271, %r267;
	min.s32 	%r273, %r261, %r272;
	ld.shared.u32 	%r274, [%r48+8264];
	add.s32 	%r275, %r268, %r274;
	min.s32 	%r276, %r264, %r275;
	add.s32 	%r277, %r271, %r274;
	min.s32 	%r278, %r266, %r277;
	ld.shared.u32 	%r279, [%r48+76];
	ld.shared.u32 	%r280, [%r51+21248];
	add.s32 	%r281, %r280, %r279;
	min.s32 	%r282, %r270, %r281;
	ld.shared.u32 	%r283, [%r51+21376];
	add.s32 	%r284, %r283, %r279;
	min.s32 	%r285, %r273, %r284;
	ld.shared.u32 	%r286, [%r48+8268];
	add.s32 	%r287, %r280, %r286;
	min.s32 	%r288, %r276, %r287;
	add.s32 	%r289, %r283, %r286;
	min.s32 	%r290, %r278, %r289;
	ld.shared.u32 	%r291, [%r48+80];
	ld.shared.u32 	%r292, [%r51+21504];
	add.s32 	%r293, %r292, %r291;
	min.s32 	%r294, %r282, %r293;
	ld.shared.u32 	%r295, [%r51+21632];
	add.s32 	%r296, %r295, %r291;
	min.s32 	%r297, %r285, %r296;
	ld.shared.u32 	%r298, [%r48+8272];
	add.s32 	%r299, %r292, %r298;
	min.s32 	%r300, %r288, %r299;
	add.s32 	%r301, %r295, %r298;
	min.s32 	%r302, %r290, %r301;
	ld.shared.u32 	%r303, [%r48+84];
	ld.shared.u32 	%r304, [%r51+21760];
	add.s32 	%r305, %r304, %r303;
	min.s32 	%r306, %r294, %r305;
	ld.shared.u32 	%r307, [%r51+21888];
	add.s32 	%r308, %r307, %r303;
	min.s32 	%r309, %r297, %r308;
	ld.shared.u32 	%r310, [%r48+8276];
	add.s32 	%r311, %r304, %r310;
	min.s32 	%r312, %r300, %r311;
	add.s32 	%r313, %r307, %r310;
	min.s32 	%r314, %r302, %r313;
	ld.shared.u32 	%r315, [%r48+88];
	ld.shared.u32 	%r316, [%r51+22016];
	add.s32 	%r317, %r316, %r315;
	min.s32 	%r318, %r306, %r317;
	ld.shared.u32 	%r319, [%r51+22144];
	add.s32 	%r320, %r319, %r315;
	min.s32 	%r321, %r309, %r320;
	ld.shared.u32 	%r322, [%r48+8280];
	add.s32 	%r323, %r316, %r322;
	min.s32 	%r324, %r312, %r323;
	add.s32 	%r325, %r319, %r322;
	min.s32 	%r326, %r314, %r325;
	ld.shared.u32 	%r327, [%r48+92];
	ld.shared.u32 	%r328, [%r51+22272];
	add.s32 	%r329, %r328, %r327;
	min.s32 	%r330, %r318, %r329;
	ld.shared.u32 	%r331, [%r51+22400];
	add.s32 	%r332, %r331, %r327;
	min.s32 	%r333, %r321, %r332;
	ld.shared.u32 	%r334, [%r48+8284];
	add.s32 	%r335, %r328, %r334;
	min.s32 	%r336, %r324, %r335;
	add.s32 	%r337, %r331, %r334;
	min.s32 	%r338, %r326, %r337;
	ld.shared.u32 	%r339, [%r48+96];
	ld.shared.u32 	%r340, [%r51+22528];
	add.s32 	%r341, %r340, %r339;
	min.s32 	%r342, %r330, %r341;
	ld.shared.u32 	%r343, [%r51+22656];
	add.s32 	%r344, %r343, %r339;
	min.s32 	%r345, %r333, %r344;
	ld.shared.u32 	%r346, [%r48+8288];
	add.s32 	%r347, %r340, %r346;
	min.s32 	%r348, %r336, %r347;
	add.s32 	%r349, %r343, %r346;
	min.s32 	%r350, %r338, %r349;
	ld.shared.u32 	%r351, [%r48+100];
	ld.shared.u32 	%r352, [%r51+22784];
	add.s32 	%r353, %r352, %r351;
	min.s32 	%r354, %r342, %r353;
	ld.shared.u32 	%r355, [%r51+22912];
	add.s32 	%r356, %r355, %r351;
	min.s32 	%r357, %r345, %r356;
	ld.shared.u32 	%r358, [%r48+8292];
	add.s32 	%r359, %r352, %r358;
	min.s32 	%r360, %r348, %r359;
	add.s32 	%r361, %r355, %r358;
	min.s32 	%r362, %r350, %r361;
	ld.shared.u32 	%r363, [%r48+104];
	ld.shared.u32 	%r364, [%r51+23040];
	add.s32 	%r365, %r364, %r363;
	min.s32 	%r366, %r354, %r365;
	ld.shared.u32 	%r367, [%r51+23168];
	add.s32 	%r368, %r367, %r363;
	min.s32 	%r369, %r357, %r368;
	ld.shared.u32 	%r370, [%r48+8296];
	add.s32 	%r371, %r364, %r370;
	min.s32 	%r372, %r360, %r371;
	add.s32 	%r373, %r367, %r370;
	min.s32 	%r374, %r362, %r373;
	ld.shared.u32 	%r375, [%r48+108];
	ld.shared.u32 	%r376, [%r51+23296];
	add.s32 	%r377, %r376, %r375;
	min.s32 	%r378, %r366, %r377;
	ld.shared.u32 	%r379, [%r51+23424];
	add.s32 	%r380, %r379, %r375;
	min.s32 	%r381, %r369, %r380;
	ld.shared.u32 	%r382, [%r48+8300];
	add.s32 	%r383, %r376, %r382;
	min.s32 	%r384, %r372, %r383;
	add.s32 	%r385, %r379, %r382;
	min.s32 	%r386, %r374, %r385;
	ld.shared.u32 	%r387, [%r48+112];
	ld.shared.u32 	%r388, [%r51+23552];
	add.s32 	%r389, %r388, %r387;
	min.s32 	%r390, %r378, %r389;
	ld.shared.u32 	%r391, [%r51+23680];
	add.s32 	%r392, %r391, %r387;
	min.s32 	%r393, %r381, %r392;
	ld.shared.u32 	%r394, [%r48+8304];
	add.s32 	%r395, %r388, %r394;
	min.s32 	%r396, %r384, %r395;
	add.s32 	%r397, %r391, %r394;
	min.s32 	%r398, %r386, %r397;
	ld.shared.u32 	%r399, [%r48+116];
	ld.shared.u32 	%r400, [%r51+23808];
	add.s32 	%r401, %r400, %r399;
	min.s32 	%r402, %r390, %r401;
	ld.shared.u32 	%r403, [%r51+23936];
	add.s32 	%r404, %r403, %r399;
	min.s32 	%r405, %r393, %r404;
	ld.shared.u32 	%r406, [%r48+8308];
	add.s32 	%r407, %r400, %r406;
	min.s32 	%r408, %r396, %r407;
	add.s32 	%r409, %r403, %r406;
	min.s32 	%r410, %r398, %r409;
	ld.shared.u32 	%r411, [%r48+120];
	ld.shared.u32 	%r412, [%r51+24064];
	add.s32 	%r413, %r412, %r411;
	min.s32 	%r414, %r402, %r413;
	ld.shared.u32 	%r415, [%r51+24192];
	add.s32 	%r416, %r415, %r411;
	min.s32 	%r417, %r405, %r416;
	ld.shared.u32 	%r418, [%r48+8312];
	add.s32 	%r419, %r412, %r418;
	min.s32 	%r420, %r408, %r419;
	add.s32 	%r421, %r415, %r418;
	min.s32 	%r422, %r410, %r421;
	ld.shared.u32 	%r423, [%r48+124];
	ld.shared.u32 	%r424, [%r51+24320];
	add.s32 	%r425, %r424, %r423;
	min.s32 	%r426, %r414, %r425;
	ld.shared.u32 	%r427, [%r51+24448];
	add.s32 	%r428, %r427, %r423;
	min.s32 	%r429, %r417, %r428;
	ld.shared.u32 	%r430, [%r48+8316];
	add.s32 	%r431, %r424, %r430;
	min.s32 	%r432, %r420, %r431;
	add.s32 	%r433, %r427, %r430;
	min.s32 	%r434, %r422, %r433;
	ld.shared.u32 	%r435, [%r48+128];
	ld.shared.u32 	%r436, [%r51+24576];
	add.s32 	%r437, %r436, %r435;
	min.s32 	%r438, %r426, %r437;
	ld.shared.u32 	%r439, [%r51+24704];
	add.s32 	%r440, %r439, %r435;
	min.s32 	%r441, %r429, %r440;
	ld.shared.u32 	%r442, [%r48+8320];
	add.s32 	%r443, %r436, %r442;
	min.s32 	%r444, %r432, %r443;
	add.s32 	%r445, %r439, %r442;
	min.s32 	%r446, %r434, %r445;
	ld.shared.u32 	%r447, [%r48+132];
	ld.shared.u32 	%r448, [%r51+24832];
	add.s32 	%r449, %r448, %r447;
	min.s32 	%r450, %r438, %r449;
	ld.shared.u32 	%r451, [%r51+24960];
	add.s32 	%r452, %r451, %r447;
	min.s32 	%r453, %r441, %r452;
	ld.shared.u32 	%r454, [%r48+8324];
	add.s32 	%r455, %r448, %r454;
	min.s32 	%r456, %r444, %r455;
	add.s32 	%r457, %r451, %r454;
	min.s32 	%r458, %r446, %r457;
	ld.shared.u32 	%r459, [%r48+136];
	ld.shared.u32 	%r460, [%r51+25088];
	add.s32 	%r461, %r460, %r459;
	min.s32 	%r462, %r450, %r461;
	ld.shared.u32 	%r463, [%r51+25216];
	add.s32 	%r464, %r463, %r459;
	min.s32 	%r465, %r453, %r464;
	ld.shared.u32 	%r466, [%r48+8328];
	add.s32 	%r467, %r460, %r466;
	min.s32 	%r468, %r456, %r467;
	add.s32 	%r469, %r463, %r466;
	min.s32 	%r470, %r458, %r469;
	ld.shared.u32 	%r471, [%r48+140];
	ld.shared.u32 	%r472, [%r51+25344];
	add.s32 	%r473, %r472, %r471;
	min.s32 	%r474, %r462, %r473;
	ld.shared.u32 	%r475, [%r51+25472];
	add.s32 	%r476, %r475, %r471;
	min.s32 	%r477, %r465, %r476;
	ld.shared.u32 	%r478, [%r48+8332];
	add.s32 	%r479, %r472, %r478;
	min.s32 	%r480, %r468, %r479;
	add.s32 	%r481, %r475, %r478;
	min.s32 	%r482, %r470, %r481;
	ld.shared.u32 	%r483, [%r48+144];
	ld.shared.u32 	%r484, [%r51+25600];
	add.s32 	%r485, %r484, %r483;
	min.s32 	%r486, %r474, %r485;
	ld.shared.u32 	%r487, [%r51+25728];
	add.s32 	%r488, %r487, %r483;
	min.s32 	%r489, %r477, %r488;
	ld.shared.u32 	%r490, [%r48+8336];
	add.s32 	%r491, %r484, %r490;
	min.s32 	%r492, %r480, %r491;
	add.s32 	%r493, %r487, %r490;
	min.s32 	%r494, %r482, %r493;
	ld.shared.u32 	%r495, [%r48+148];
	ld.shared.u32 	%r496, [%r51+25856];
	add.s32 	%r497, %r496, %r495;
	min.s32 	%r498, %r486, %r497;
	ld.shared.u32 	%r499, [%r51+25984];
	add.s32 	%r500, %r499, %r495;
	min.s32 	%r501, %r489, %r500;
	ld.shared.u32 	%r502, [%r48+8340];
	add.s32 	%r503, %r496, %r502;
	min.s32 	%r504, %r492, %r503;
	add.s32 	%r505, %r499, %r502;
	min.s32 	%r506, %r494, %r505;
	ld.shared.u32 	%r507, [%r48+152];
	ld.shared.u32 	%r508, [%r51+26112];
	add.s32 	%r509, %r508, %r507;
	min.s32 	%r510, %r498, %r509;
	ld.shared.u32 	%r511, [%r51+26240];
	add.s32 	%r512, %r511, %r507;
	min.s32 	%r513, %r501, %r512;
	ld.shared.u32 	%r514, [%r48+8344];
	add.s32 	%r515, %r508, %r514;
	min.s32 	%r516, %r504, %r515;
	add.s32 	%r517, %r511, %r514;
	min.s32 	%r518, %r506, %r517;
	ld.shared.u32 	%r519, [%r48+156];
	ld.shared.u32 	%r520, [%r51+26368];
	add.s32 	%r521, %r520, %r519;
	min.s32 	%r522, %r510, %r521;
	ld.shared.u32 	%r523, [%r51+26496];
	add.s32 	%r524, %r523, %r519;
	min.s32 	%r525, %r513, %r524;
	ld.shared.u32 	%r526, [%r48+8348];
	add.s32 	%r527, %r520, %r526;
	min.s32 	%r528, %r516, %r527;
	add.s32 	%r529, %r523, %r526;
	min.s32 	%r530, %r518, %r529;
	ld.shared.u32 	%r531, [%r48+160];
	ld.shared.u32 	%r532, [%r51+26624];
	add.s32 	%r533, %r532, %r531;
	min.s32 	%r534, %r522, %r533;
	ld.shared.u32 	%r535, [%r51+26752];
	add.s32 	%r536, %r535, %r531;
	min.s32 	%r537, %r525, %r536;
	ld.shared.u32 	%r538, [%r48+8352];
	add.s32 	%r539, %r532, %r538;
	min.s32 	%r540, %r528, %r539;
	add.s32 	%r541, %r535, %r538;
	min.s32 	%r542, %r530, %r541;
	ld.shared.u32 	%r543, [%r48+164];
	ld.shared.u32 	%r544, [%r51+26880];
	add.s32 	%r545, %r544, %r543;
	min.s32 	%r546, %r534, %r545;
	ld.shared.u32 	%r547, [%r51+27008];
	add.s32 	%r548, %r547, %r543;
	min.s32 	%r549, %r537, %r548;
	ld.shared.u32 	%r550, [%r48+8356];
	add.s32 	%r551, %r544, %r550;
	min.s32 	%r552, %r540, %r551;
	add.s32 	%r553, %r547, %r550;
	min.s32 	%r554, %r542, %r553;
	ld.shared.u32 	%r555, [%r48+168];
	ld.shared.u32 	%r556, [%r51+27136];
	add.s32 	%r557, %r556, %r555;
	min.s32 	%r558, %r546, %r557;
	ld.shared.u32 	%r559, [%r51+27264];
	add.s32 	%r560, %r559, %r555;
	min.s32 	%r561, %r549, %r560;
	ld.shared.u32 	%r562, [%r48+8360];
	add.s32 	%r563, %r556, %r562;
	min.s32 	%r564, %r552, %r563;
	add.s32 	%r565, %r559, %r562;
	min.s32 	%r566, %r554, %r565;
	ld.shared.u32 	%r567, [%r48+172];
	ld.shared.u32 	%r568, [%r51+27392];
	add.s32 	%r569, %r568, %r567;
	min.s32 	%r570, %r558, %r569;
	ld.shared.u32 	%r571, [%r51+27520];
	add.s32 	%r572, %r571, %r567;
	min.s32 	%r573, %r561, %r572;
	ld.shared.u32 	%r574, [%r48+8364];
	add.s32 	%r575, %r568, %r574;
	min.s32 	%r576, %r564, %r575;
	add.s32 	%r577, %r571, %r574;
	min.s32 	%r578, %r566, %r577;
	ld.shared.u32 	%r579, [%r48+176];
	ld.shared.u32 	%r580, [%r51+27648];
	add.s32 	%r581, %r580, %r579;
	min.s32 	%r582, %r570, %r581;
	ld.shared.u32 	%r583, [%r51+27776];
	add.s32 	%r584, %r583, %r579;
	min.s32 	%r585, %r573, %r584;
	ld.shared.u32 	%r586, [%r48+8368];
	add.s32 	%r587, %r580, %r586;
	min.s32 	%r588, %r576, %r587;
	add.s32 	%r589, %r583, %r586;
	min.s32 	%r590, %r578, %r589;
	ld.shared.u32 	%r591, [%r48+180];
	ld.shared.u32 	%r592, [%r51+27904];
	add.s32 	%r593, %r592, %r591;
	min.s32 	%r594, %r582, %r593;
	ld.shared.u32 	%r595, [%r51+28032];
	add.s32 	%r596, %r595, %r591;
	min.s32 	%r597, %r585, %r596;
	ld.shared.u32 	%r598, [%r48+8372];
	add.s32 	%r599, %r592, %r598;
	min.s32 	%r600, %r588, %r599;
	add.s32 	%r601, %r595, %r598;
	min.s32 	%r602, %r590, %r601;
	ld.shared.u32 	%r603, [%r48+184];
	ld.shared.u32 	%r604, [%r51+28160];
	add.s32 	%r605, %r604, %r603;
	min.s32 	%r606, %r594, %r605;
	ld.shared.u32 	%r607, [%r51+28288];
	add.s32 	%r608, %r607, %r603;
	min.s32 	%r609, %r597, %r608;
	ld.shared.u32 	%r610, [%r48+8376];
	add.s32 	%r611, %r604, %r610;
	min.s32 	%r612, %r600, %r611;
	add.s32 	%r613, %r607, %r610;
	min.s32 	%r614, %r602, %r613;
	ld.shared.u32 	%r615, [%r48+188];
	ld.shared.u32 	%r616, [%r51+28416];
	add.s32 	%r617, %r616, %r615;
	min.s32 	%r618, %r606, %r617;
	ld.shared.u32 	%r619, [%r51+28544];
	add.s32 	%r620, %r619, %r615;
	min.s32 	%r621, %r609, %r620;
	ld.shared.u32 	%r622, [%r48+8380];
	add.s32 	%r623, %r616, %r622;
	min.s32 	%r624, %r612, %r623;
	add.s32 	%r625, %r619, %r622;
	min.s32 	%r626, %r614, %r625;
	ld.shared.u32 	%r627, [%r48+192];
	ld.shared.u32 	%r628, [%r51+28672];
	add.s32 	%r629, %r628, %r627;
	min.s32 	%r630, %r618, %r629;
	ld.shared.u32 	%r631, [%r51+28800];
	add.s32 	%r632, %r631, %r627;
	min.s32 	%r633, %r621, %r632;
	ld.shared.u32 	%r634, [%r48+8384];
	add.s32 	%r635, %r628, %r634;
	min.s32 	%r636, %r624, %r635;
	add.s32 	%r637, %r631, %r634;
	min.s32 	%r638, %r626, %r637;
	ld.shared.u32 	%r639, [%r48+196];
	ld.shared.u32 	%r640, [%r51+28928];
	add.s32 	%r641, %r640, %r639;
	min.s32 	%r642, %r630, %r641;
	ld.shared.u32 	%r643, [%r51+29056];
	add.s32 	%r644, %r643, %r639;
	min.s32 	%r645, %r633, %r644;
	ld.shared.u32 	%r646, [%r48+8388];
	add.s32 	%r647, %r640, %r646;
	min.s32 	%r648, %r636, %r647;
	add.s32 	%r649, %r643, %r646;
	min.s32 	%r650, %r638, %r649;
	ld.shared.u32 	%r651, [%r48+200];
	ld.shared.u32 	%r652, [%r51+29184];
	add.s32 	%r653, %r652, %r651;
	min.s32 	%r654, %r642, %r653;
	ld.shared.u32 	%r655, [%r51+29312];
	add.s32 	%r656, %r655, %r651;
	min.s32 	%r657, %r645, %r656;
	ld.shared.u32 	%r658, [%r48+8392];
	add.s32 	%r659, %r652, %r658;
	min.s32 	%r660, %r648, %r659;
	add.s32 	%r661, %r655, %r658;
	min.s32 	%r662, %r650, %r661;
	ld.shared.u32 	%r663, [%r48+204];
	ld.shared.u32 	%r664, [%r51+29440];
	add.s32 	%r665, %r664, %r663;
	min.s32 	%r666, %r654, %r665;
	ld.shared.u32 	%r667, [%r51+29568];
	add.s32 	%r668, %r667, %r663;
	min.s32 	%r669, %r657, %r668;
	ld.shared.u32 	%r670, [%r48+8396];
	add.s32 	%r671, %r664, %r670;
	min.s32 	%r672, %r660, %r671;
	add.s32 	%r673, %r667, %r670;
	min.s32 	%r674, %r662, %r673;
	ld.shared.u32 	%r675, [%r48+208];
	ld.shared.u32 	%r676, [%r51+29696];
	add.s32 	%r677, %r676, %r675;
	min.s32 	%r678, %r666, %r677;
	ld.shared.u32 	%r679, [%r51+29824];
	add.s32 	%r680, %r679, %r675;
	min.s32 	%r681, %r669, %r680;
	ld.shared.u32 	%r682, [%r48+8400];
	add.s32 	%r683, %r676, %r682;
	min.s32 	%r684, %r672, %r683;
	add.s32 	%r685, %r679, %r682;
	min.s32 	%r686, %r674, %r685;
	ld.shared.u32 	%r687, [%r48+212];
	ld.shared.u32 	%r688, [%r51+29952];
	add.s32 	%r689, %r688, %r687;
	min.s32 	%r690, %r678, %r689;
	ld.shared.u32 	%r691, [%r51+30080];
	add.s32 	%r692, %r691, %r687;
	min.s32 	%r693, %r681, %r692;
	ld.shared.u32 	%r694, [%r48+8404];
	add.s32 	%r695, %r688, %r694;
	min.s32 	%r696, %r684, %r695;
	add.s32 	%r697, %r691, %r694;
	min.s32 	%r698, %r686, %r697;
	ld.shared.u32 	%r699, [%r48+216];
	ld.shared.u32 	%r700, [%r51+30208];
	add.s32 	%r701, %r700, %r699;
	min.s32 	%r702, %r690, %r701;
	ld.shared.u32 	%r703, [%r51+30336];
	add.s32 	%r704, %r703, %r699;
	min.s32 	%r705, %r693, %r704;
	ld.shared.u32 	%r706, [%r48+8408];
	add.s32 	%r707, %r700, %r706;
	min.s32 	%r708, %r696, %r707;
	add.s32 	%r709, %r703, %r706;
	min.s32 	%r710, %r698, %r709;
	ld.shared.u32 	%r711, [%r48+220];
	ld.shared.u32 	%r712, [%r51+30464];
	add.s32 	%r713, %r712, %r711;
	min.s32 	%r714, %r702, %r713;
	ld.shared.u32 	%r715, [%r51+30592];
	add.s32 	%r716, %r715, %r711;
	min.s32 	%r717, %r705, %r716;
	ld.shared.u32 	%r718, [%r48+8412];
	add.s32 	%r719, %r712, %r718;
	min.s32 	%r720, %r708, %r719;
	add.s32 	%r721, %r715, %r718;
	min.s32 	%r722, %r710, %r721;
	ld.shared.u32 	%r723, [%r48+224];
	ld.shared.u32 	%r724, [%r51+30720];
	add.s32 	%r725, %r724, %r723;
	min.s32 	%r726, %r714, %r725;
	ld.shared.u32 	%r727, [%r51+30848];
	add.s32 	%r728, %r727, %r723;
	min.s32 	%r729, %r717, %r728;
	ld.shared.u32 	%r730, [%r48+8416];
	add.s32 	%r731, %r724, %r730;
	min.s32 	%r732, %r720, %r731;
	add.s32 	%r733, %r727, %r730;
	min.s32 	%r734, %r722, %r733;
	ld.shared.u32 	%r735, [%r48+228];
	ld.shared.u32 	%r736, [%r51+30976];
	add.s32 	%r737, %r736, %r735;
	min.s32 	%r738, %r726, %r737;
	ld.shared.u32 	%r739, [%r51+31104];
	add.s32 	%r740, %r739, %r735;
	min.s32 	%r741, %r729, %r740;
	ld.shared.u32 	%r742, [%r48+8420];
	add.s32 	%r743, %r736, %r742;
	min.s32 	%r744, %r732, %r743;
	add.s32 	%r745, %r739, %r742;
	min.s32 	%r746, %r734, %r745;
	ld.shared.u32 	%r747, [%r48+232];
	ld.shared.u32 	%r748, [%r51+31232];
	add.s32 	%r749, %r748, %r747;
	min.s32 	%r750, %r738, %r749;
	ld.shared.u32 	%r751, [%r51+31360];
	add.s32 	%r752, %r751, %r747;
	min.s32 	%r753, %r741, %r752;
	ld.shared.u32 	%r754, [%r48+8424];
	add.s32 	%r755, %r748, %r754;
	min.s32 	%r756, %r744, %r755;
	add.s32 	%r757, %r751, %r754;
	min.s32 	%r758, %r746, %r757;
	ld.shared.u32 	%r759, [%r48+236];
	ld.shared.u32 	%r760, [%r51+31488];
	add.s32 	%r761, %r760, %r759;
	min.s32 	%r762, %r750, %r761;
	ld.shared.u32 	%r763, [%r51+31616];
	add.s32 	%r764, %r763, %r759;
	min.s32 	%r765, %r753, %r764;
	ld.shared.u32 	%r766, [%r48+8428];
	add.s32 	%r767, %r760, %r766;
	min.s32 	%r768, %r756, %r767;
	add.s32 	%r769, %r763, %r766;
	min.s32 	%r770, %r758, %r769;
	ld.shared.u32 	%r771, [%r48+240];
	ld.shared.u32 	%r772, [%r51+31744];
	add.s32 	%r773, %r772, %r771;
	min.s32 	%r774, %r762, %r773;
	ld.shared.u32 	%r775, [%r51+31872];
	add.s32 	%r776, %r775, %r771;
	min.s32 	%r777, %r765, %r776;
	ld.shared.u32 	%r778, [%r48+8432];
	add.s32 	%r779, %r772, %r778;
	min.s32 	%r780, %r768, %r779;
	add.s32 	%r781, %r775, %r778;
	min.s32 	%r782, %r770, %r781;
	ld.shared.u32 	%r783, [%r48+244];
	ld.shared.u32 	%r784, [%r51+32000];
	add.s32 	%r785, %r784, %r783;
	min.s32 	%r786, %r774, %r785;
	ld.shared.u32 	%r787, [%r51+32128];
	add.s32 	%r788, %r787, %r783;
	min.s32 	%r789, %r777, %r788;
	ld.shared.u32 	%r790, [%r48+8436];
	add.s32 	%r791, %r784, %r790;
	min.s32 	%r792, %r780, %r791;
	add.s32 	%r793, %r787, %r790;
	min.s32 	%r794, %r782, %r793;
	ld.shared.u32 	%r795, [%r48+248];
	ld.shared.u32 	%r796, [%r51+32256];
	add.s32 	%r797, %r796, %r795;
	min.s32 	%r798, %r786, %r797;
	ld.shared.u32 	%r799, [%r51+32384];
	add.s32 	%r800, %r799, %r795;
	min.s32 	%r801, %r789, %r800;
	ld.shared.u32 	%r802, [%r48+8440];
	add.s32 	%r803, %r796, %r802;
	min.s32 	%r804, %r792, %r803;
	add.s32 	%r805, %r799, %r802;
	min.s32 	%r806, %r794, %r805;
	ld.shared.u32 	%r807, [%r48+252];
	ld.shared.u32 	%r808, [%r51+32512];
	add.s32 	%r809, %r808, %r807;
	min.s32 	%r810, %r798, %r809;
	ld.shared.u32 	%r811, [%r51+32640];
	add.s32 	%r812, %r811, %r807;
	min.s32 	%r813, %r801, %r812;
	ld.shared.u32 	%r814, [%r48+8444];
	add.s32 	%r815, %r808, %r814;
	min.s32 	%r816, %r804, %r815;
	add.s32 	%r817, %r811, %r814;
	min.s32 	%r818, %r806, %r817;
	st.global.u32 	[%rd4], %r810;
	st.global.u32 	[%rd4+128], %r813;
	st.global.u32 	[%rd6], %r816;
	st.global.u32 	[%rd6+128], %r818;
	ret;

}
	// .globl	_Z6phase3iiPii
.visible .entry _Z6phase3iiPii(
	.param .u32 _Z6phase3iiPii_param_0,
	.param .u32 _Z6phase3iiPii_param_1,
	.param .u64 .ptr .align 1 _Z6phase3iiPii_param_2,
	.param .u32 _Z6phase3iiPii_param_3
)
{
	.reg .pred 	%p<3>;
	.reg .b32 	%r<817>;
	.reg .b64 	%rd<15>;
	// demoted variable
	.shared .align 4 .b8 _ZZ6phase3iiPiiE1s[32768];
	ld.param.u32 	%r1, [_Z6phase3iiPii_param_1];
	ld.param.u64 	%rd1, [_Z6phase3iiPii_param_2];
	ld.param.u32 	%r2, [_Z6phase3iiPii_param_3];
	cvta.to.global.u64 	%rd2, %rd1;
	mov.u32 	%r3, %ctaid.x;
	setp.ge.u32 	%p1, %r3, %r1;
	selp.u32 	%r4, 1, 0, %p1;
	add.s32 	%r5, %r3, %r4;
	shl.b32 	%r6, %r5, 6;
	mov.u32 	%r7, %ctaid.y;
	setp.ge.u32 	%p2, %r7, %r1;
	selp.u32 	%r8, 1, 0, %p2;
	add.s32 	%r9, %r7, %r8;
	shl.b32 	%r10, %r9, 6;
	shl.b32 	%r11, %r1, 6;
	mov.u32 	%r12, %tid.y;
	mov.u32 	%r13, %tid.x;
	add.s32 	%r14, %r6, %r12;
	mul.lo.s32 	%r15, %r14, %r2;
	add.s32 	%r16, %r10, %r13;
	add.s32 	%r17, %r15, %r16;
	mul.wide.s32 	%rd3, %r17, 4;
	add.s64 	%rd4, %rd2, %rd3;
	ld.global.u32 	%r18, [%rd4];
	ld.global.u32 	%r19, [%rd4+128];
	add.s32 	%r20, %r14, 32;
	mul.lo.s32 	%r21, %r20, %r2;
	add.s32 	%r22, %r21, %r16;
	mul.wide.s32 	%rd5, %r22, 4;
	add.s64 	%rd6, %rd2, %rd5;
	ld.global.u32 	%r23, [%rd6];
	ld.global.u32 	%r24, [%rd6+128];
	add.s32 	%r25, %r11, %r13;
	add.s32 	%r26, %r15, %r25;
	mul.wide.s32 	%rd7, %r26, 4;
	add.s64 	%rd8, %rd2, %rd7;
	ld.global.u32 	%r27, [%rd8];
	shl.b32 	%r28, %r12, 6;
	add.s32 	%r29, %r28, %r13;
	shl.b32 	%r30, %r29, 2;
	mov.u32 	%r31, _ZZ6phase3iiPiiE1s;
	add.s32 	%r32, %r31, %r30;
	st.shared.u32 	[%r32], %r27;
	ld.global.u32 	%r33, [%rd8+128];
	st.shared.u32 	[%r32+128], %r33;
	add.s32 	%r34, %r21, %r25;
	mul.wide.s32 	%rd9, %r34, 4;
	add.s64 	%rd10, %rd2, %rd9;
	ld.global.u32 	%r35, [%rd10];
	st.shared.u32 	[%r32+8192], %r35;
	ld.global.u32 	%r36, [%rd10+128];
	st.shared.u32 	[%r32+8320], %r36;
	add.s32 	%r37, %r11, %r12;
	mad.lo.s32 	%r38, %r37, %r2, %r16;
	mul.wide.s32 	%rd11, %r38, 4;
	add.s64 	%rd12, %rd2, %rd11;
	ld.global.u32 	%r39, [%rd12];
	st.shared.u32 	[%r32+16384], %r39;
	ld.global.u32 	%r40, [%rd12+128];
	st.shared.u32 	[%r32+16512], %r40;
	add.s32 	%r41, %r37, 32;
	mad.lo.s32 	%r42, %r41, %r2, %r16;
	mul.wide.s32 	%rd13, %r42, 4;
	add.s64 	%rd14, %rd2, %rd13;
	ld.global.u32 	%r43, [%rd14];
	st.shared.u32 	[%r32+24576], %r43;
	ld.global.u32 	%r44, [%rd14+128];
	st.shared.u32 	[%r32+24704], %r44;
	bar.sync 	0;
	shl.b32 	%r45, %r12, 8;
	add.s32 	%r46, %r31, %r45;
	ld.shared.u32 	%r47, [%r46];
	shl.b32 	%r48, %r13, 2;
	add.s32 	%r49, %r31, %r48;
	ld.shared.u32 	%r50, [%r49+16384];
	add.s32 	%r51, %r50, %r47;
	min.s32 	%r52, %r18, %r51;
	ld.shared.u32 	%r53, [%r49+16512];
	add.s32 	%r54, %r53, %r47;
	min.s32 	%r55, %r19, %r54;
	ld.shared.u32 	%r56, [%r46+8192];
	add.s32 	%r57, %r50, %r56;
	min.s32 	%r58, %r23, %r57;
	add.s32 	%r59, %r53, %r56;
	min.s32 	%r60, %r24, %r59;
	ld.shared.u32 	%r61, [%r46+4];
	ld.shared.u32 	%r62, [%r49+16640];
	add.s32 	%r63, %r62, %r61;
	min.s32 	%r64, %r52, %r63;
	ld.shared.u32 	%r65, [%r49+16768];
	add.s32 	%r66, %r65, %r61;
	min.s32 	%r67, %r55, %r66;
	ld.shared.u32 	%r68, [%r46+8196];
	add.s32 	%r69, %r62, %r68;
	min.s32 	%r70, %r58, %r69;
	add.s32 	%r71, %r65, %r68;
	min.s32 	%r72, %r60, %r71;
	ld.shared.u32 	%r73, [%r46+8];
	ld.shared.u32 	%r74, [%r49+16896];
	add.s32 	%r75, %r74, %r73;
	min.s32 	%r76, %r64, %r75;
	ld.shared.u32 	%r77, [%r49+17024];
	add.s32 	%r78, %r77, %r73;
	min.s32 	%r79, %r67, %r78;
	ld.shared.u32 	%r80, [%r46+8200];
	add.s32 	%r81, %r74, %r80;
	min.s32 	%r82, %r70, %r81;
	add.s32 	%r83, %r77, %r80;
	min.s32 	%r84, %r72, %r83;
	ld.shared.u32 	%r85, [%r46+12];
	ld.shared.u32 	%r86, [%r49+17152];
	add.s32 	%r87, %r86, %r85;
	min.s32 	%r88, %r76, %r87;
	ld.shared.u32 	%r89, [%r49+17280];
	add.s32 	%r90, %r89, %r85;
	min.s32 	%r91, %r79, %r90;
	ld.shared.u32 	%r92, [%r46+8204];
	add.s32 	%r93, %r86, %r92;
	min.s32 	%r94, %r82, %r93;
	add.s32 	%r95, %r89, %r92;
	min.s32 	%r96, %r84, %r95;
	ld.shared.u32 	%r97, [%r46+16];
	ld.shared.u32 	%r98, [%r49+17408];
	add.s32 	%r99, %r98, %r97;
	min.s32 	%r100, %r88, %r99;
	ld.shared.u32 	%r101, [%r49+17536];
	add.s32 	%r102, %r101, %r97;
	min.s32 	%r103, %r91, %r102;
	ld.shared.u32 	%r104, [%r46+8208];
	add.s32 	%r105, %r98, %r104;
	min.s32 	%r106, %r94, %r105;
	add.s32 	%r107, %r101, %r104;
	min.s32 	%r108, %r96, %r107;
	ld.shared.u32 	%r109, [%r46+20];
	ld.shared.u32 	%r110, [%r49+17664];
	add.s32 	%r111, %r110, %r109;
	min.s32 	%r112, %r100, %r111;
	ld.shared.u32 	%r113, [%r49+17792];
	add.s32 	%r114, %r113, %r109;
	min.s32 	%r115, %r103, %r114;
	ld.shared.u32 	%r116, [%r46+8212];
	add.s32 	%r117, %r110, %r116;
	min.s32 	%r118, %r106, %r117;
	add.s32 	%r119, %r113, %r116;
	min.s32 	%r120, %r108, %r119;
	ld.shared.u32 	%r121, [%r46+24];
	ld.shared.u32 	%r122, [%r49+17920];
	add.s32 	%r123, %r122, %r121;
	min.s32 	%r124, %r112, %r123;
	ld.shared.u32 	%r125, [%r49+18048];
	add.s32 	%r126, %r125, %r121;
	min.s32 	%r127, %r115, %r126;
	ld.shared.u32 	%r128, [%r46+8216];
	add.s32 	%r129, %r122, %r128;
	min.s32 	%r130, %r118, %r129;
	add.s32 	%r131, %r125, %r128;
	min.s32 	%r132, %r120, %r131;
	ld.shared.u32 	%r133, [%r46+28];
	ld.shared.u32 	%r134, [%r49+18176];
	add.s32 	%r135, %r134, %r133;
	min.s32 	%r136, %r124, %r135;
	ld.shared.u32 	%r137, [%r49+18304];
	add.s32 	%r138, %r137, %r133;
	min.s32 	%r139, %r127, %r138;
	ld.shared.u32 	%r140, [%r46+8220];
	add.s32 	%r141, %r134, %r140;
	min.s32 	%r142, %r130, %r141;
	add.s32 	%r143, %r137, %r140;
	min.s32 	%r144, %r132, %r143;
	ld.shared.u32 	%r145, [%r46+32];
	ld.shared.u32 	%r146, [%r49+18432];
	add.s32 	%r147, %r146, %r145;
	min.s32 	%r148, %r136, %r147;
	ld.shared.u32 	%r149, [%r49+18560];
	add.s32 	%r150, %r149, %r145;
	min.s32 	%r151, %r139, %r150;
	ld.shared.u32 	%r152, [%r46+8224];
	add.s32 	%r153, %r146, %r152;
	min.s32 	%r154, %r142, %r153;
	add.s32 	%r155, %r149, %r152;
	min.s32 	%r156, %r144, %r155;
	ld.shared.u32 	%r157, [%r46+36];
	ld.shared.u32 	%r158, [%r49+18688];
	add.s32 	%r159, %r158, %r157;
	min.s32 	%r160, %r148, %r159;
	ld.shared.u32 	%r161, [%r49+18816];
	add.s32 	%r162, %r161, %r157;
	min.s32 	%r163, %r151, %r162;
	ld.shared.u32 	%r164, [%r46+8228];
	add.s32 	%r165, %r158, %r164;
	min.s32 	%r166, %r154, %r165;
	add.s32 	%r167, %r161, %r164;
	min.s32 	%r168, %r156, %r167;
	ld.shared.u32 	%r169, [%r46+40];
	ld.shared.u32 	%r170, [%r49+18944];
	add.s32 	%r171, %r170, %r169;
	min.s32 	%r172, %r160, %r171;
	ld.shared.u32 	%r173, [%r49+19072];
	add.s32 	%r174, %r173, %r169;
	min.s32 	%r175, %r163, %r174;
	ld.shared.u32 	%r176, [%r46+8232];
	add.s32 	%r177, %r170, %r176;
	min.s32 	%r178, %r166, %r177;
	add.s32 	%r179, %r173, %r176;
	min.s32 	%r180, %r168, %r179;
	ld.shared.u32 	%r181, [%r46+44];
	ld.shared.u32 	%r182, [%r49+19200];
	add.s32 	%r183, %r182, %r181;
	min.s32 	%r184, %r172, %r183;
	ld.shared.u32 	%r185, [%r49+19328];
	add.s32 	%r186, %r185, %r181;
	min.s32 	%r187, %r175, %r186;
	ld.shared.u32 	%r188, [%r46+8236];
	add.s32 	%r189, %r182, %r188;
	min.s32 	%r190, %r178, %r189;
	add.s32 	%r191, %r185, %r188;
	min.s32 	%r192, %r180, %r191;
	ld.shared.u32 	%r193, [%r46+48];
	ld.shared.u32 	%r194, [%r49+19456];
	add.s32 	%r195, %r194, %r193;
	min.s32 	%r196, %r184, %r195;
	ld.shared.u32 	%r197, [%r49+19584];
	add.s32 	%r198, %r197, %r193;
	min.s32 	%r199, %r187, %r198;
	ld.shared.u32 	%r200, [%r46+8240];
	add.s32 	%r201, %r194, %r200;
	min.s32 	%r202, %r190, %r201;
	add.s32 	%r203, %r197, %r200;
	min.s32 	%r204, %r192, %r203;
	ld.shared.u32 	%r205, [%r46+52];
	ld.shared.u32 	%r206, [%r49+19712];
	add.s32 	%r207, %r206, %r205;
	min.s32 	%r208, %r196, %r207;
	ld.shared.u32 	%r209, [%r49+19840];
	add.s32 	%r210, %r209, %r205;
	min.s32 	%r211, %r199, %r210;
	ld.shared.u32 	%r212, [%r46+8244];
	add.s32 	%r213, %r206, %r212;
	min.s32 	%r214, %r202, %r213;
	add.s32 	%r215, %r209, %r212;
	min.s32 	%r216, %r204, %r215;
	ld.shared.u32 	%r217, [%r46+56];
	ld.shared.u32 	%r218, [%r49+19968];
	add.s32 	%r219, %r218, %r217;
	min.s32 	%r220, %r208, %r219;
	ld.shared.u32 	%r221, [%r49+20096];
	add.s32 	%r222, %r221, %r217;
	min.s32 	%r223, %r211, %r222;
	ld.shared.u32 	%r224, [%r46+8248];
	add.s32 	%r225, %r218, %r224;
	min.s32 	%r226, %r214, %r225;
	add.s32 	%r227, %r221, %r224;
	min.s32 	%r228, %r216, %r227;
	ld.shared.u32 	%r229, [%r46+60];
	ld.shared.u32 	%r230, [%r49+20224];
	add.s32 	%r231, %r230, %r229;
	min.s32 	%r232, %r220, %r231;
	ld.shared.u32 	%r233, [%r49+20352];
	add.s32 	%r234, %r233, %r229;
	min.s32 	%r235, %r223, %r234;
	ld.shared.u32 	%r236, [%r46+8252];
	add.s32 	%r237, %r230, %r236;
	min.s32 	%r238, %r226, %r237;
	add.s32 	%r239, %r233, %r236;
	min.s32 	%r240, %r228, %r239;
	ld.shared.u32 	%r241, [%r46+64];
	ld.shared.u32 	%r242, [%r49+20480];
	add.s32 	%r243, %r242, %r241;
	min.s32 	%r244, %r232, %r243;
	ld.shared.u32 	%r245, [%r49+20608];
	add.s32 	%r246, %r245, %r241;
	min.s32 	%r247, %r235, %r246;
	ld.shared.u32 	%r248, [%r46+8256];
	add.s32 	%r249, %r242, %r248;
	min.s32 	%r250, %r238, %r249;
	add.s32 	%r251, %r245, %r248;
	min.s32 	%r252, %r240, %r251;
	ld.shared.u32 	%r253, [%r46+68];
	ld.shared.u32 	%r254, [%r49+20736];
	add.s32 	%r255, %r254, %r253;
	min.s32 	%r256, %r244, %r255;
	ld.shared.u32 	%r257, [%r49+20864];
	add.s32 	%r258, %r257, %r253;
	min.s32 	%r259, %r247, %r258;
	ld.shared.u32 	%r260, [%r46+8260];
	add.s32 	%r261, %r254, %r260;
	min.s32 	%r262, %r250, %r261;
	add.s32 	%r263, %r257, %r260;
	min.s32 	%r264, %r252, %r263;
	ld.shared.u32 	%r265, [%r46+72];
	ld.shared.u32 	%r266, [%r49+20992];
	add.s32 	%r267, %r266, %r265;
	min.s32 	%r268, %r256, %r267;
	ld.shared.u32 	%r269, [%r49+21120];
	add.s32 	%r270, %r269, %r265;
	min.s32 	%r271, %r259, %r270;
	ld.shared.u32 	%r272, [%r46+8264];
	add.s32 	%r273, %r266, %r272;
	min.s32 	%r274, %r262, %r273;
	add.s32 	%r275, %r269, %r272;
	min.s32 	%r276, %r264, %r275;
	ld.shared.u32 	%r277, [%r46+76];
	ld.shared.u32 	%r278, [%r49+21248];
	add.s32 	%r279, %r278, %r277;
	min.s32 	%r280, %r268, %r279;
	ld.shared.u32 	%r281, [%r49+21376];
	add.s32 	%r282, %r281, %r277;
	min.s32 	%r283, %r271, %r282;
	ld.shared.u32 	%r284, [%r46+8268];
	add.s32 	%r285, %r278, %r284;
	min.s32 	%r286, %r274, %r285;
	add.s32 	%r287, %r281, %r284;
	min.s32 	%r288, %r276, %r287;
	ld.shared.u32 	%r289, [%r46+80];
	ld.shared.u32 	%r290, [%r49+21504];
	add.s32 	%r291, %r290, %r289;
	min.s32 	%r292, %r280, %r291;
	ld.shared.u32 	%r293, [%r49+21632];
	add.s32 	%r294, %r293, %r289;
	min.s32 	%r295, %r283, %r294;
	ld.shared.u32 	%r296, [%r46+8272];
	add.s32 	%r297, %r290, %r296;
	min.s32 	%r298, %r286, %r297;
	add.s32 	%r299, %r293, %r296;
	min.s32 	%r300, %r288, %r299;
	ld.shared.u32 	%r301, [%r46+84];
	ld.shared.u32 	%r302, [%r49+21760];
	add.s32 	%r303, %r302, %r301;
	min.s32 	%r304, %r292, %r303;
	ld.shared.u32 	%r305, [%r49+21888];
	add.s32 	%r306, %r305, %r301;
	min.s32 	%r307, %r295, %r306;
	ld.shared.u32 	%r308, [%r46+8276];
	add.s32 	%r309, %r302, %r308;
	min.s32 	%r310, %r298, %r309;
	add.s32 	%r311, %r305, %r308;
	min.s32 	%r312, %r300, %r311;
	ld.shared.u32 	%r313, [%r46+88];
	ld.shared.u32 	%r314, [%r49+22016];
	add.s32 	%r315, %r314, %r313;
	min.s32 	%r316, %r304, %r315;
	ld.shared.u32 	%r317, [%r49+22144];
	add.s32 	%r318, %r317, %r313;
	min.s32 	%r319, %r307, %r318;
	ld.shared.u32 	%r320, [%r46+8280];
	add.s32 	%r321, %r314, %r320;
	min.s32 	%r322, %r310, %r321;
	add.s32 	%r323, %r317, %r320;
	min.s32 	%r324, %r312, %r323;
	ld.shared.u32 	%r325, [%r46+92];
	ld.shared.u32 	%r326, [%r49+22272];
	add.s32 	%r327, %r326, %r325;
	min.s32 	%r328, %r316, %r327;
	ld.shared.u32 	%r329, [%r49+22400];
	add.s32 	%r330, %r329, %r325;
	min.s32 	%r331, %r319, %r330;
	ld.shared.u32 	%r332, [%r46+8284];
	add.s32 	%r333, %r326, %r332;
	min.s32 	%r334, %r322, %r333;
	add.s32 	%r335, %r329, %r332;
	min.s32 	%r336, %r324, %r335;
	ld.shared.u32 	%r337, [%r46+96];
	ld.shared.u32 	%r338, [%r49+22528];
	add.s32 	%r339, %r338, %r337;
	min.s32 	%r340, %r328, %r339;
	ld.shared.u32 	%r341, [%r49+22656];
	add.s32 	%r342, %r341, %r337;
	min.s32 	%r343, %r331, %r342;
	ld.shared.u32 	%r344, [%r46+8288];
	add.s32 	%r345, %r338, %r344;
	min.s32 	%r346, %r334, %r345;
	add.s32 	%r347, %r341, %r344;
	min.s32 	%r348, %r336, %r347;
	ld.shared.u32 	%r349, [%r46+100];
	ld.shared.u32 	%r350, [%r49+22784];
	add.s32 	%r351, %r350, %r349;
	min.s32 	%r352, %r340, %r351;
	ld.shared.u32 	%r353, [%r49+22912];
	add.s32 	%r354, %r353, %r349;
	min.s32 	%r355, %r343, %r354;
	ld.shared.u32 	%r356, [%r46+8292];
	add.s32 	%r357, %r350, %r356;
	min.s32 	%r358, %r346, %r357;
	add.s32 	%r359, %r353, %r356;
	min.s32 	%r360, %r348, %r359;
	ld.shared.u32 	%r361, [%r46+104];
	ld.shared.u32 	%r362, [%r49+23040];
	add.s32 	%r363, %r362, %r361;
	min.s32 	%r364, %r352, %r363;
	ld.shared.u32 	%r365, [%r49+23168];
	add.s32 	%r366, %r365, %r361;
	min.s32 	%r367, %r355, %r366;
	ld.shared.u32 	%r368, [%r46+8296];
	add.s32 	%r369, %r362, %r368;
	min.s32 	%r370, %r358, %r369;
	add.s32 	%r371, %r365, %r368;
	min.s32 	%r372, %r360, %r371;
	ld.shared.u32 	%r373, [%r46+108];
	ld.shared.u32 	%r374, [%r49+23296];
	add.s32 	%r375, %r374, %r373;
	min.s32 	%r376, %r364, %r375;
	ld.shared.u32 	%r377, [%r49+23424];
	add.s32 	%r378, %r377, %r373;
	min.s32 	%r379, %r367, %r378;
	ld.shared.u32 	%r380, [%r46+8300];
	add.s32 	%r381, %r374, %r380;
	min.s32 	%r382, %r370, %r381;
	add.s32 	%r383, %r377, %r380;
	min.s32 	%r384, %r372, %r383;
	ld.shared.u32 	%r385, [%r46+112];
	ld.shared.u32 	%r386, [%r49+23552];
	add.s32 	%r387, %r386, %r385;
	min.s32 	%r388, %r376, %r387;
	ld.shared.u32 	%r389, [%r49+23680];
	add.s32 	%r390, %r389, %r385;
	min.s32 	%r391, %r379, %r390;
	ld.shared.u32 	%r392, [%r46+8304];
	add.s32 	%r393, %r386, %r392;
	min.s32 	%r394, %r382, %r393;
	add.s32 	%r395, %r389, %r392;
	min.s32 	%r396, %r384, %r395;
	ld.shared.u32 	%r397, [%r46+116];
	ld.shared.u32 	%r398, [%r49+23808];
	add.s32 	%r399, %r398, %r397;
	min.s32 	%r400, %r388, %r399;
	ld.shared.u32 	%r401, [%r49+23936];
	add.s32 	%r402, %r401, %r397;
	min.s32 	%r403, %r391, %r402;
	ld.shared.u32 	%r404, [%r46+8308];
	add.s32 	%r405, %r398, %r404;
	min.s32 	%r406, %r394, %r405;
	add.s32 	%r407, %r401, %r404;
	min.s32 	%r408, %r396, %r407;
	ld.shared.u32 	%r409, [%r46+120];
	ld.shared.u32 	%r410, [%r49+24064];
	add.s32 	%r411, %r410, %r409;
	min.s32 	%r412, %r400, %r411;
	ld.shared.u32 	%r413, [%r49+24192];
	add.s32 	%r414, %r413, %r409;
	min.s32 	%r415, %r403, %r414;
	ld.shared.u32 	%r416, [%r46+8312];
	add.s32 	%r417, %r410, %r416;
	min.s32 	%r418, %r406, %r417;
	add.s32 	%r419, %r413, %r416;
	min.s32 	%r420, %r408, %r419;
	ld.shared.u32 	%r421, [%r46+124];
	ld.shared.u32 	%r422, [%r49+24320];
	add.s32 	%r423, %r422, %r421;
	min.s32 	%r424, %r412, %r423;
	ld.shared.u32 	%r425, [%r49+24448];
	add.s32 	%r426, %r425, %r421;
	min.s32 	%r427, %r415, %r426;
	ld.shared.u32 	%r428, [%r46+8316];
	add.s32 	%r429, %r422, %r428;
	min.s32 	%r430, %r418, %r429;
	add.s32 	%r431, %r425, %r428;
	min.s32 	%r432, %r420, %r431;
	ld.shared.u32 	%r433, [%r46+128];
	ld.shared.u32 	%r434, [%r49+24576];
	add.s32 	%r435, %r434, %r433;
	min.s32 	%r436, %r424, %r435;
	ld.shared.u32 	%r437, [%r49+24704];
	add.s32 	%r438, %r437, %r433;
	min.s32 	%r439, %r427, %r438;
	ld.shared.u32 	%r440, [%r46+8320];
	add.s32 	%r441, %r434, %r440;
	min.s32 	%r442, %r430, %r441;
	add.s32 	%r443, %r437, %r440;
	min.s32 	%r444, %r432, %r443;
	ld.shared.u32 	%r445, [%r46+132];
	ld.shared.u32 	%r446, [%r49+24832];
	add.s32 	%r447, %r446, %r445;
	min.s32 	%r448, %r436, %r447;
	ld.shared.u32 	%r449, [%r49+24960];
	add.s32 	%r450, %r449, %r445;
	min.s32 	%r451, %r439, %r450;
	ld.shared.u32 	%r452, [%r46+8324];
	add.s32 	%r453, %r446, %r452;
	min.s32 	%r454, %r442, %r453;
	add.s32 	%r455, %r449, %r452;
	min.s32 	%r456, %r444, %r455;
	ld.shared.u32 	%r457, [%r46+136];
	ld.shared.u32 	%r458, [%r49+25088];
	add.s32 	%r459, %r458, %r457;
	min.s32 	%r460, %r448, %r459;
	ld.shared.u32 	%r461, [%r49+25216];
	add.s32 	%r462, %r461, %r457;
	min.s32 	%r463, %r451, %r462;
	ld.shared.u32 	%r464, [%r46+8328];
	add.s32 	%r465, %r458, %r464;
	min.s32 	%r466, %r454, %r465;
	add.s32 	%r467, %r461, %r464;
	min.s32 	%r468, %r456, %r467;
	ld.shared.u32 	%r469, [%r46+140];
	ld.shared.u32 	%r470, [%r49+25344];
	add.s32 	%r471, %r470, %r469;
	min.s32 	%r472, %r460, %r471;
	ld.shared.u32 	%r473, [%r49+25472];
	add.s32 	%r474, %r473, %r469;
	min.s32 	%r475, %r463, %r474;
	ld.shared.u32 	%r476, [%r46+8332];
	add.s32 	%r477, %r470, %r476;
	min.s32 	%r478, %r466, %r477;
	add.s32 	%r479, %r473, %r476;
	min.s32 	%r480, %r468, %r479;
	ld.shared.u32 	%r481, [%r46+144];
	ld.shared.u32 	%r482, [%r49+25600];
	add.s32 	%r483, %r482, %r481;
	min.s32 	%r484, %r472, %r483;
	ld.shared.u32 	%r485, [%r49+25728];
	add.s32 	%r486, %r485, %r481;
	min.s32 	%r487, %r475, %r486;
	ld.shared.u32 	%r488, [%r46+8336];
	add.s32 	%r489, %r482, %r488;
	min.s32 	%r490, %r478, %r489;
	add.s32 	%r491, %r485, %r488;
	min.s32 	%r492, %r480, %r491;
	ld.shared.u32 	%r493, [%r46+148];
	ld.shared.u32 	%r494, [%r49+25856];
	add.s32 	%r495, %r494, %r493;
	min.s32 	%r496, %r484, %r495;
	ld.shared.u32 	%r497, [%r49+25984];
	add.s32 	%r498, %r497, %r493;
	min.s32 	%r499, %r487, %r498;
	ld.shared.u32 	%r500, [%r46+8340];
	add.s32 	%r501, %r494, %r500;
	min.s32 	%r502, %r490, %r501;
	add.s32 	%r503, %r497, %r500;
	min.s32 	%r504, %r492, %r503;
	ld.shared.u32 	%r505, [%r46+152];
	ld.shared.u32 	%r506, [%r49+26112];
	add.s32 	%r507, %r506, %r505;
	min.s32 	%r508, %r496, %r507;
	ld.shared.u32 	%r509, [%r49+26240];
	add.s32 	%r510, %r509, %r505;
	min.s32 	%r511, %r499, %r510;
	ld.shared.u32 	%r512, [%r46+8344];
	add.s32 	%r513, %r506, %r512;
	min.s32 	%r514, %r502, %r513;
	add.s32 	%r515, %r509, %r512;
	min.s32 	%r516, %r504, %r515;
	ld.shared.u32 	%r517, [%r46+156];
	ld.shared.u32 	%r518, [%r49+26368];
	add.s32 	%r519, %r518, %r517;
	min.s32 	%r520, %r508, %r519;
	ld.shared.u32 	%r521, [%r49+26496];
	add.s32 	%r522, %r521, %r517;
	min.s32 	%r523, %r511, %r522;
	ld.shared.u32 	%r524, [%r46+8348];
	add.s32 	%r525, %r518, %r524;
	min.s32 	%r526, %r514, %r525;
	add.s32 	%r527, %r521, %r524;
	min.s32 	%r528, %r516, %r527;
	ld.shared.u32 	%r529, [%r46+160];
	ld.shared.u32 	%r530, [%r49+26624];
	add.s32 	%r531, %r530, %r529;
	min.s32 	%r532, %r520, %r531;
	ld.shared.u32 	%r533, [%r49+26752];
	add.s32 	%r534, %r533, %r529;
	min.s32 	%r535, %r523, %r534;
	ld.shared.u32 	%r536, [%r46+8352];
	add.s32 	%r537, %r530, %r536;
	min.s32 	%r538, %r526, %r537;
	add.s32 	%r539, %r533, %r536;
	min.s32 	%r540, %r528, %r539;
	ld.shared.u32 	%r541, [%r46+164];
	ld.shared.u32 	%r542, [%r49+26880];
	add.s32 	%r543, %r542, %r541;
	min.s32 	%r544, %r532, %r543;
	ld.shared.u32 	%r545, [%r49+27008];
	add.s32 	%r546, %r545, %r541;
	min.s32 	%r547, %r535, %r546;
	ld.shared.u32 	%r548, [%r46+8356];
	add.s32 	%r549, %r542, %r548;
	min.s32 	%r550, %r538, %r549;
	add.s32 	%r551, %r545, %r548;
	min.s32 	%r552, %r540, %r551;
	ld.shared.u32 	%r553, [%r46+168];
	ld.shared.u32 	%r554, [%r49+27136];
	add.s32 	%r555, %r554, %r553;
	min.s32 	%r556, %r544, %r555;
	ld.shared.u32 	%r557, [%r49+27264];
	add.s32 	%r558, %r557, %r553;
	min.s32 	%r559, %r547, %r558;
	ld.shared.u32 	%r560, [%r46+8360];
	add.s32 	%r561, %r554, %r560;
	min.s32 	%r562, %r550, %r561;
	add.s32 	%r563, %r557, %r560;
	min.s32 	%r564, %r552, %r563;
	ld.shared.u32 	%r565, [%r46+172];
	ld.shared.u32 	%r566, [%r49+27392];
	add.s32 	%r567, %r566, %r565;
	min.s32 	%r568, %r556, %r567;
	ld.shared.u32 	%r569, [%r49+27520];
	add.s32 	%r570, %r569, %r565;
	min.s32 	%r571, %r559, %r570;
	ld.shared.u32 	%r572, [%r46+8364];
	add.s32 	%r573, %r566, %r572;
	min.s32 	%r574, %r562, %r573;
	add.s32 	%r575, %r569, %r572;
	min.s32 	%r576, %r564, %r575;
	ld.shared.u32 	%r577, [%r46+176];
	ld.shared.u32 	%r578, [%r49+27648];
	add.s32 	%r579, %r578, %r577;
	min.s32 	%r580, %r568, %r579;
	ld.shared.u32 	%r581, [%r49+27776];
	add.s32 	%r582, %r581, %r577;
	min.s32 	%r583, %r571, %r582;
	ld.shared.u32 	%r584, [%r46+8368];
	add.s32 	%r585, %r578, %r584;
	min.s32 	%r586, %r574, %r585;
	add.s32 	%r587, %r581, %r584;
	min.s32 	%r588, %r576, %r587;
	ld.shared.u32 	%r589, [%r46+180];
	ld.shared.u32 	%r590, [%r49+27904];
	add.s32 	%r591, %r590, %r589;
	min.s32 	%r592, %r580, %r591;
	ld.shared.u32 	%r593, [%r49+28032];
	add.s32 	%r594, %r593, %r589;
	min.s32 	%r595, %r583, %r594;
	ld.shared.u32 	%r596, [%r46+8372];
	add.s32 	%r597, %r590, %r596;
	min.s32 	%r598, %r586, %r597;
	add.s32 	%r599, %r593, %r596;
	min.s32 	%r600, %r588, %r599;
	ld.shared.u32 	%r601, [%r46+184];
	ld.shared.u32 	%r602, [%r49+28160];
	add.s32 	%r603, %r602, %r601;
	min.s32 	%r604, %r592, %r603;
	ld.shared.u32 	%r605, [%r49+28288];
	add.s32 	%r606, %r605, %r601;
	min.s32 	%r607, %r595, %r606;
	ld.shared.u32 	%r608, [%r46+8376];
	add.s32 	%r609, %r602, %r608;
	min.s32 	%r610, %r598, %r609;
	add.s32 	%r611, %r605, %r608;
	min.s32 	%r612, %r600, %r611;
	ld.shared.u32 	%r613, [%r46+188];
	ld.shared.u32 	%r614, [%r49+28416];
	add.s32 	%r615, %r614, %r613;
	min.s32 	%r616, %r604, %r615;
	ld.shared.u32 	%r617, [%r49+28544];
	add.s32 	%r618, %r617, %r613;
	min.s32 	%r619, %r607, %r618;
	ld.shared.u32 	%r620, [%r46+8380];
	add.s32 	%r621, %r614, %r620;
	min.s32 	%r622, %r610, %r621;
	add.s32 	%r623, %r617, %r620;
	min.s32 	%r624, %r612, %r623;
	ld.shared.u32 	%r625, [%r46+192];
	ld.shared.u32 	%r626, [%r49+28672];
	add.s32 	%r627, %r626, %r625;
	min.s32 	%r628, %r616, %r627;
	ld.shared.u32 	%r629, [%r49+28800];
	add.s32 	%r630, %r629, %r625;
	min.s32 	%r631, %r619, %r630;
	ld.shared.u32 	%r632, [%r46+8384];
	add.s32 	%r633, %r626, %r632;
	min.s32 	%r634, %r622, %r633;
	add.s32 	%r635, %r629, %r632;
	min.s32 	%r636, %r624, %r635;
	ld.shared.u32 	%r637, [%r46+196];
	ld.shared.u32 	%r638, [%r49+28928];
	add.s32 	%r639, %r638, %r637;
	min.s32 	%r640, %r628, %r639;
	ld.shared.u32 	%r641, [%r49+29056];
	add.s32 	%r642, %r641, %r637;
	min.s32 	%r643, %r631, %r642;
	ld.shared.u32 	%r644, [%r46+8388];
	add.s32 	%r645, %r638, %r644;
	min.s32 	%r646, %r634, %r645;
	add.s32 	%r647, %r641, %r644;
	min.s32 	%r648, %r636, %r647;
	ld.shared.u32 	%r649, [%r46+200];
	ld.shared.u32 	%r650, [%r49+29184];
	add.s32 	%r651, %r650, %r649;
	min.s32 	%r652, %r640, %r651;
	ld.shared.u32 	%r653, [%r49+29312];
	add.s32 	%r654, %r653, %r649;
	min.s32 	%r655, %r643, %r654;
	ld.shared.u32 	%r656, [%r46+8392];
	add.s32 	%r657, %r650, %r656;
	min.s32 	%r658, %r646, %r657;
	add.s32 	%r659, %r653, %r656;
	min.s32 	%r660, %r648, %r659;
	ld.shared.u32 	%r661, [%r46+204];
	ld.shared.u32 	%r662, [%r49+29440];
	add.s32 	%r663, %r662, %r661;
	min.s32 	%r664, %r652, %r663;
	ld.shared.u32 	%r665, [%r49+29568];
	add.s32 	%r666, %r665, %r661;
	min.s32 	%r667, %r655, %r666;
	ld.shared.u32 	%r668, [%r46+8396];
	add.s32 	%r669, %r662, %r668;
	min.s32 	%r670, %r658, %r669;
	add.s32 	%r671, %r665, %r668;
	min.s32 	%r672, %r660, %r671;
	ld.shared.u32 	%r673, [%r46+208];
	ld.shared.u32 	%r674, [%r49+29696];
	add.s32 	%r675, %r674, %r673;
	min.s32 	%r676, %r664, %r675;
	ld.shared.u32 	%r677, [%r49+29824];
	add.s32 	%r678, %r677, %r673;
	min.s32 	%r679, %r667, %r678;
	ld.shared.u32 	%r680, [%r46+8400];
	add.s32 	%r681, %r674, %r680;
	min.s32 	%r682, %r670, %r681;
	add.s32 	%r683, %r677, %r680;
	min.s32 	%r684, %r672, %r683;
	ld.shared.u32 	%r685, [%r46+212];
	ld.shared.u32 	%r686, [%r49+29952];
	add.s32 	%r687, %r686, %r685;
	min.s32 	%r688, %r676, %r687;
	ld.shared.u32 	%r689, [%r49+30080];
	add.s32 	%r690, %r689, %r685;
	min.s32 	%r691, %r679, %r690;
	ld.shared.u32 	%r692, [%r46+8404];
	add.s32 	%r693, %r686, %r692;
	min.s32 	%r694, %r682, %r693;
	add.s32 	%r695, %r689, %r692;
	min.s32 	%r696, %r684, %r695;
	ld.shared.u32 	%r697, [%r46+216];
	ld.shared.u32 	%r698, [%r49+30208];
	add.s32 	%r699, %r698, %r697;
	min.s32 	%r700, %r688, %r699;
	ld.shared.u32 	%r701, [%r49+30336];
	add.s32 	%r702, %r701, %r697;
	min.s32 	%r703, %r691, %r702;
	ld.shared.u32 	%r704, [%r46+8408];
	add.s32 	%r705, %r698, %r704;
	min.s32 	%r706, %r694, %r705;
	add.s32 	%r707, %r701, %r704;
	min.s32 	%r708, %r696, %r707;
	ld.shared.u32 	%r709, [%r46+220];
	ld.shared.u32 	%r710, [%r49+30464];
	add.s32 	%r711, %r710, %r709;
	min.s32 	%r712, %r700, %r711;
	ld.shared.u32 	%r713, [%r49+30592];
	add.s32 	%r714, %r713, %r709;
	min.s32 	%r715, %r703, %r714;
	ld.shared.u32 	%r716, [%r46+8412];
	add.s32 	%r717, %r710, %r716;
	min.s32 	%r718, %r706, %r717;
	add.s32 	%r719, %r713, %r716;
	min.s32 	%r720, %r708, %r719;
	ld.shared.u32 	%r721, [%r46+224];
	ld.shared.u32 	%r722, [%r49+30720];
	add.s32 	%r723, %r722, %r721;
	min.s32 	%r724, %r712, %r723;
	ld.shared.u32 	%r725, [%r49+30848];
	add.s32 	%r726, %r725, %r721;
	min.s32 	%r727, %r715, %r726;
	ld.shared.u32 	%r728, [%r46+8416];
	add.s32 	%r729, %r722, %r728;
	min.s32 	%r730, %r718, %r729;
	add.s32 	%r731, %r725, %r728;
	min.s32 	%r732, %r720, %r731;
	ld.shared.u32 	%r733, [%r46+228];
	ld.shared.u32 	%r734, [%r49+30976];
	add.s32 	%r735, %r734, %r733;
	min.s32 	%r736, %r724, %r735;
	ld.shared.u32 	%r737, [%r49+31104];
	add.s32 	%r738, %r737, %r733;
	min.s32 	%r739, %r727, %r738;
	ld.shared.u32 	%r740, [%r46+8420];
	add.s32 	%r741, %r734, %r740;
	min.s32 	%r742, %r730, %r741;
	add.s32 	%r743, %r737, %r740;
	min.s32 	%r744, %r732, %r743;
	ld.shared.u32 	%r745, [%r46+232];
	ld.shared.u32 	%r746, [%r49+31232];
	add.s32 	%r747, %r746, %r745;
	min.s32 	%r748, %r736, %r747;
	ld.shared.u32 	%r749, [%r49+31360];
	add.s32 	%r750, %r749, %r745;
	min.s32 	%r751, %r739, %r750;
	ld.shared.u32 	%r752, [%r46+8424];
	add.s32 	%r753, %r746, %r752;
	min.s32 	%r754, %r742, %r753;
	add.s32 	%r755, %r749, %r752;
	min.s32 	%r756, %r744, %r755;
	ld.shared.u32 	%r757, [%r46+236];
	ld.shared.u32 	%r758, [%r49+31488];
	add.s32 	%r759, %r758, %r757;
	min.s32 	%r760, %r748, %r759;
	ld.shared.u32 	%r761, [%r49+31616];
	add.s32 	%r762, %r761, %r757;
	min.s32 	%r763, %r751, %r762;
	ld.shared.u32 	%r764, [%r46+8428];
	add.s32 	%r765, %r758, %r764;
	min.s32 	%r766, %r754, %r765;
	add.s32 	%r767, %r761, %r764;
	min.s32 	%r768, %r756, %r767;
	ld.shared.u32 	%r769, [%r46+240];
	ld.shared.u32 	%r770, [%r49+31744];
	add.s32 	%r771, %r770, %r769;
	min.s32 	%r772, %r760, %r771;
	ld.shared.u32 	%r773, [%r49+31872];
	add.s32 	%r774, %r773, %r769;
	min.s32 	%r775, %r763, %r774;
	ld.shared.u32 	%r776, [%r46+8432];
	add.s32 	%r777, %r770, %r776;
	min.s32 	%r778, %r766, %r777;
	add.s32 	%r779, %r773, %r776;
	min.s32 	%r780, %r768, %r779;
	ld.shared.u32 	%r781, [%r46+244];
	ld.shared.u32 	%r782, [%r49+32000];
	add.s32 	%r783, %r782, %r781;
	min.s32 	%r784, %r772, %r783;
	ld.shared.u32 	%r785, [%r49+32128];
	add.s32 	%r786, %r785, %r781;
	min.s32 	%r787, %r775, %r786;
	ld.shared.u32 	%r788, [%r46+8436];
	add.s32 	%r789, %r782, %r788;
	min.s32 	%r790, %r778, %r789;
	add.s32 	%r791, %r785, %r788;
	min.s32 	%r792, %r780, %r791;
	ld.shared.u32 	%r793, [%r46+248];
	ld.shared.u32 	%r794, [%r49+32256];
	add.s32 	%r795, %r794, %r793;
	min.s32 	%r796, %r784, %r795;
	ld.shared.u32 	%r797, [%r49+32384];
	add.s32 	%r798, %r797, %r793;
	min.s32 	%r799, %r787, %r798;
	ld.shared.u32 	%r800, [%r46+8440];
	add.s32 	%r801, %r794, %r800;
	min.s32 	%r802, %r790, %r801;
	add.s32 	%r803, %r797, %r800;
	min.s32 	%r804, %r792, %r803;
	ld.shared.u32 	%r805, [%r46+252];
	ld.shared.u32 	%r806, [%r49+32512];
	add.s32 	%r807, %r806, %r805;
	min.s32 	%r808, %r796, %r807;
	ld.shared.u32 	%r809, [%r49+32640];
	add.s32 	%r810, %r809, %r805;
	min.s32 	%r811, %r799, %r810;
	ld.shared.u32 	%r812, [%r46+8444];
	add.s32 	%r813, %r806, %r812;
	min.s32 	%r814, %r802, %r813;
	add.s32 	%r815, %r809, %r812;
	min.s32 	%r816, %r804, %r815;
	st.global.u32 	[%rd4], %r808;
	st.global.u32 	[%rd4+128], %r811;
	st.global.u32 	[%rd6], %r814;
	st.global.u32 	[%rd6+128], %r816;
	ret;

}


// ===== COMPILED SASS (sm_100) =====

	.target	sm_100

	.elftype	@"ET_EXEC"


//--------------------- .note.nv.tkinfo           --------------------------
	.section	.note.nv.tkinfo,"",@"SHT_NOTE"
	.sectionflags	@"SHF_NOTE_NV_TKINFO"
	.tkinfo
        /*0018*/ 	.word	0x00000002
        /*0030*/ 	.string	""
        /*0030*/ 	.string	"ptxas"
        /*0030*/ 	.string	"Cuda compilation tools, release 13.0, V13.0.88"
        /*0030*/ 	.string	"Build cuda_13.0.r13.0/compiler.36424714_0"
        /*0030*/ 	.string	"-arch sm_100 -m 64 "



//--------------------- .note.nv.cuinfo           --------------------------
	.section	.note.nv.cuinfo,"",@"SHT_NOTE"
	.sectionflags	@"SHF_NOTE_NV_CUINFO"
        /*0018*/ 	.short	0x0002
        /*001a*/ 	.short	0x0064
        /*001c*/ 	.short	0x0082
	.zero		2


//--------------------- .nv.info                  --------------------------
	.section	.nv.info,"",@"SHT_CUDA_INFO"
	.align	4


	//----- nvinfo : EIATTR_REGCOUNT
	.align		4
        /*0000*/ 	.byte	0x04, 0x2f
        /*0002*/ 	.short	(.L_1 - .L_0)
	.align		4
.L_0:
        /*0004*/ 	.word	index@(_Z6phase1iiPii)
        /*0008*/ 	.word	0x00000014


	//----- nvinfo : EIATTR_FRAME_SIZE
	.align		4
.L_1:
        /*000c*/ 	.byte	0x04, 0x11
        /*000e*/ 	.short	(.L_3 - .L_2)
	.align		4
.L_2:
        /*0010*/ 	.word	index@(_Z6phase1iiPii)
        /*0014*/ 	.word	0x00000000


	//----- nvinfo : EIATTR_REGCOUNT
	.align		4
.L_3:
        /*0018*/ 	.byte	0x04, 0x2f
        /*001a*/ 	.short	(.L_5 - .L_4)
	.align		4
.L_4:
        /*001c*/ 	.word	index@(_Z6phase2iiPii)
        /*0020*/ 	.word	0x00000020


	//----- nvinfo : EIATTR_FRAME_SIZE
	.align		4
.L_5:
        /*0024*/ 	.byte	0x04, 0x11
        /*0026*/ 	.short	(.L_7 - .L_6)
	.align		4
.L_6:
        /*0028*/ 	.word	index@(_Z6phase2iiPii)
        /*002c*/ 	.word	0x00000000


	//----- nvinfo : EIATTR_REGCOUNT
	.align		4
.L_7:
        /*0030*/ 	.byte	0x04, 0x2f
        /*0032*/ 	.short	(.L_9 - .L_8)
	.align		4
.L_8:
        /*0034*/ 	.word	index@(_Z6phase3iiPii)
        /*0038*/ 	.word	0x00000020


	//----- nvinfo : EIATTR_FRAME_SIZE
	.align		4
.L_9:
        /*003c*/ 	.byte	0x04, 0x11
        /*003e*/ 	.short	(.L_11 - .L_10)
	.align		4
.L_10:
        /*0040*/ 	.word	index@(_Z6phase3iiPii)
        /*0044*/ 	.word	0x00000000


	//----- nvinfo : EIATTR_MIN_STACK_SIZE
	.align		4
.L_11:
        /*0048*/ 	.byte	0x04, 0x12
        /*004a*/ 	.short	(.L_13 - .L_12)
	.align		4
.L_12:
        /*004c*/ 	.word	index@(_Z6phase3iiPii)
        /*0050*/ 	.word	0x00000000


	//----- nvinfo : EIATTR_MIN_STACK_SIZE
	.align		4
.L_13:
        /*0054*/ 	.byte	0x04, 0x12
        /*0056*/ 	.short	(.L_15 - .L_14)
	.align		4
.L_14:
        /*0058*/ 	.word	index@(_Z6phase2iiPii)
        /*005c*/ 	.word	0x00000000


	//----- nvinfo : EIATTR_MIN_STACK_SIZE
	.align		4
.L_15:
        /*0060*/ 	.byte	0x04, 0x12
        /*0062*/ 	.short	(.L_17 - .L_16)
	.align		4
.L_16:
        /*0064*/ 	.word	index@(_Z6phase1iiPii)
        /*0068*/ 	.word	0x00000000
.L_17:


//--------------------- .nv.compat                --------------------------
	.section	.nv.compat,"",@"SHT_CUDA_COMPAT_INFO"
	.align	4
        /*0000*/ 	.byte	0x02, 0x09, 0x00, 0x00, 0x02, 0x02, 0x01, 0x00, 0x02, 0x05, 0x05, 0x00, 0x03, 0x07, 0x01, 0x01
        /*0010*/ 	.byte	0x02, 0x03, 0x00, 0x00, 0x02, 0x06, 0x01, 0x00, 0x04, 0x0b, 0x08, 0x00, 0x09, 0x00, 0x00, 0x00
        /*0020*/ 	.byte	0x00, 0x00, 0x00, 0x00


//--------------------- .nv.info._Z6phase3iiPii   --------------------------
	.section	.nv.info._Z6phase3iiPii,"",@"SHT_CUDA_INFO"
	.sectionflags	@""
	.align	4


	//----- nvinfo : EIATTR_CUDA_API_VERSION
	.align		4
        /*0000*/ 	.byte	0x04, 0x37
        /*0002*/ 	.short	(.L_19 - .L_18)
.L_18:
        /*0004*/ 	.word	0x00000082


	//----- nvinfo : EIATTR_KPARAM_INFO
	.align		4
.L_19:
        /*0008*/ 	.byte	0x04, 0x17
        /*000a*/ 	.short	(.L_21 - .L_20)
.L_20:
        /*000c*/ 	.word	0x00000000
        /*0010*/ 	.short	0x0003
        /*0012*/ 	.short	0x0010
        /*0014*/ 	.byte	0x00, 0xf0, 0x11, 0x00


	//----- nvinfo : EIATTR_KPARAM_INFO
	.align		4
.L_21:
        /*0018*/ 	.byte	0x04, 0x17
        /*001a*/ 	.short	(.L_23 - .L_22)
.L_22:
        /*001c*/ 	.word	0x00000000
        /*0020*/ 	.short	0x0002
        /*0022*/ 	.short	0x0008
        /*0024*/ 	.byte	0x00, 0xf5, 0x21, 0x00


	//----- nvinfo : EIATTR_KPARAM_INFO
	.align		4
.L_23:
        /*0028*/ 	.byte	0x04, 0x17
        /*002a*/ 	.short	(.L_25 - .L_24)
.L_24:
        /*002c*/ 	.word	0x00000000
        /*0030*/ 	.short	0x0001
        /*0032*/ 	.short	0x0004
        /*0034*/ 	.byte	0x00, 0xf0, 0x11, 0x00


	//----- nvinfo : EIATTR_KPARAM_INFO
	.align		4
.L_25:
        /*0038*/ 	.byte	0x04, 0x17
        /*003a*/ 	.short	(.L_27 - .L_26)
.L_26:
        /*003c*/ 	.word	0x00000000
        /*0040*/ 	.short	0x0000
        /*0042*/ 	.short	0x0000
        /*0044*/ 	.byte	0x00, 0xf0, 0x11, 0x00


	//----- nvinfo : EIATTR_SPARSE_MMA_MASK
	.align		4
.L_27:
        /*0048*/ 	.byte	0x03, 0x50
        /*004a*/ 	.short	0x0000


	//----- nvinfo : EIATTR_MAXREG_COUNT
	.align		4
        /*004c*/ 	.byte	0x03, 0x1b
        /*004e*/ 	.short	0x00ff


	//----- nvinfo : EIATTR_NUM_BARRIERS
	.align		4
        /*0050*/ 	.byte	0x02, 0x4c
        /*0052*/ 	.byte	0x01
	.zero		1


	//----- nvinfo : EIATTR_MERCURY_ISA_VERSION
	.align		4
        /*0054*/ 	.byte	0x03, 0x5f
        /*0056*/ 	.short	0x0101


	//----- nvinfo : EIATTR_VRC_CTA_INIT_COUNT
	.align		4
        /*0058*/ 	.byte	0x02, 0x4a
	.zero		1
	.zero		1


	//----- nvinfo : EIATTR_EXIT_INSTR_OFFSETS
	.align		4
        /*005c*/ 	.byte	0x04, 0x1c
        /*005e*/ 	.short	(.L_29 - .L_28)


	//   ....[0]....
.L_28:
        /*0060*/ 	.word	0x00001e30


	//----- nvinfo : EIATTR_CBANK_PARAM_SIZE
	.align		4
.L_29:
        /*0064*/ 	.byte	0x03, 0x19
        /*0066*/ 	.short	0x0014


	//----- nvinfo : EIATTR_PARAM_CBANK
	.align		4
        /*0068*/ 	.byte	0x04, 0x0a
        /*006a*/ 	.short	(.L_31 - .L_30)
	.align		4
.L_30:
        /*006c*/ 	.word	index@(.nv.constant0._Z6phase3iiPii)
        /*0070*/ 	.short	0x0380
        /*0072*/ 	.short	0x0014


	//----- nvinfo : EIATTR_SW_WAR
	.align		4
.L_31:
        /*0074*/ 	.byte	0x04, 0x36
        /*0076*/ 	.short	(.L_33 - .L_32)
.L_32:
        /*0078*/ 	.word	0x00000008
.L_33:


//--------------------- .nv.info._Z6phase2iiPii   --------------------------
	.section	.nv.info._Z6phase2iiPii,"",@"SHT_CUDA_INFO"
	.sectionflags	@""
	.align	4


	//----- nvinfo : EIATTR_CUDA_API_VERSION
	.align		4
        /*0000*/ 	.byte	0x04, 0x37
        /*0002*/ 	.short	(.L_35 - .L_34)
.L_34:
        /*0004*/ 	.word	0x00000082


	//----- nvinfo : EIATTR_KPARAM_INFO
	.align		4
.L_35:
        /*0008*/ 	.byte	0x04, 0x17
        /*000a*/ 	.short	(.L_37 - .L_36)
.L_36:
        /*000c*/ 	.word	0x00000000
        /*0010*/ 	.short	0x0003
        /*0012*/ 	.short	0x0010
        /*0014*/ 	.byte	0x00, 0xf0, 0x11, 0x00


	//----- nvinfo : EIATTR_KPARAM_INFO
	.align		4
.L_37:
        /*0018*/ 	.byte	0x04, 0x17
        /*001a*/ 	.short	(.L_39 - .L_38)
.L_38:
        /*001c*/ 	.word	0x00000000
        /*0020*/ 	.short	0x0002
        /*0022*/ 	.short	0x0008
        /*0024*/ 	.byte	0x00, 0xf5, 0x21, 0x00


	//----- nvinfo : EIATTR_KPARAM_INFO
	.align		4
.L_39:
        /*0028*/ 	.byte	0x04, 0x17
        /*002a*/ 	.short	(.L_41 - .L_40)
.L_40:
        /*002c*/ 	.word	0x00000000
        /*0030*/ 	.short	0x0001
        /*0032*/ 	.short	0x0004
        /*0034*/ 	.byte	0x00, 0xf0, 0x11, 0x00


	//----- nvinfo : EIATTR_KPARAM_INFO
	.align		4
.L_41:
        /*0038*/ 	.byte	0x04, 0x17
        /*003a*/ 	.short	(.L_43 - .L_42)
.L_42:
        /*003c*/ 	.word	0x00000000
        /*0040*/ 	.short	0x0000
        /*0042*/ 	.short	0x0000
        /*0044*/ 	.byte	0x00, 0xf0, 0x11, 0x00


	//----- nvinfo : EIATTR_SPARSE_MMA_MASK
	.align		4
.L_43:
        /*0048*/ 	.byte	0x03, 0x50
        /*004a*/ 	.short	0x0000


	//----- nvinfo : EIATTR_MAXREG_COUNT
	.align		4
        /*004c*/ 	.byte	0x03, 0x1b
        /*004e*/ 	.short	0x00ff


	//----- nvinfo : EIATTR_NUM_BARRIERS
	.align		4
        /*0050*/ 	.byte	0x02, 0x4c
        /*0052*/ 	.byte	0x01
	.zero		1


	//----- nvinfo : EIATTR_MERCURY_ISA_VERSION
	.align		4
        /*0054*/ 	.byte	0x03, 0x5f
        /*0056*/ 	.short	0x0101


	//----- nvinfo : EIATTR_VRC_CTA_INIT_COUNT
	.align		4
        /*0058*/ 	.byte	0x02, 0x4a
	.zero		1
	.zero		1


	//----- nvinfo : EIATTR_EXIT_INSTR_OFFSETS
	.align		4
        /*005c*/ 	.byte	0x04, 0x1c
        /*005e*/ 	.short	(.L_45 - .L_44)


	//   ....[0]....
.L_44:
        /*0060*/ 	.word	0x00001e30


	//----- nvinfo : EIATTR_CBANK_PARAM_SIZE
	.align		4
.L_45:
        /*0064*/ 	.byte	0x03, 0x19
        /*0066*/ 	.short	0x0014


	//----- nvinfo : EIATTR_PARAM_CBANK
	.align		4
        /*0068*/ 	.byte	0x04, 0x0a
        /*006a*/ 	.short	(.L_47 - .L_46)
	.align		4
.L_46:
        /*006c*/ 	.word	index@(.nv.constant0._Z6phase2iiPii)
        /*0070*/ 	.short	0x0380
        /*0072*/ 	.short	0x0014


	//----- nvinfo : EIATTR_SW_WAR
	.align		4
.L_47:
        /*0074*/ 	.byte	0x04, 0x36
        /*0076*/ 	.short	(.L_49 - .L_48)
.L_48:
        /*0078*/ 	.word	0x00000008
.L_49:


//--------------------- .nv.info._Z6phase1iiPii   --------------------------
	.section	.nv.info._Z6phase1iiPii,"",@"SHT_CUDA_INFO"
	.sectionflags	@""
	.align	4


	//----- nvinfo : EIATTR_CUDA_API_VERSION
	.align		4
        /*0000*/ 	.byte	0x04, 0x37
        /*0002*/ 	.short	(.L_51 - .L_50)
.L_50:
        /*0004*/ 	.word	0x00000082


	//----- nvinfo : EIATTR_KPARAM_INFO
	.align		4
.L_51:
        /*0008*/ 	.byte	0x04, 0x17
        /*000a*/ 	.short	(.L_53 - .L_52)
.L_52:
        /*000c*/ 	.word	0x00000000
        /*0010*/ 	.short	0x0003
        /*0012*/ 	.short	0x0010
        /*0014*/ 	.byte	0x00, 0xf0, 0x11, 0x00


	//----- nvinfo : EIATTR_KPARAM_INFO
	.align		4
.L_53:
        /*0018*/ 	.byte	0x04, 0x17
        /*001a*/ 	.short	(.L_55 - .L_54)
.L_54:
        /*001c*/ 	.word	0x00000000
        /*0020*/ 	.short	0x0002
        /*0022*/ 	.short	0x0008
        /*0024*/ 	.byte	0x00, 0xf5, 0x21, 0x00


	//----- nvinfo : EIATTR_KPARAM_INFO
	.align		4
.L_55:
        /*0028*/ 	.byte	0x04, 0x17
        /*002a*/ 	.short	(.L_57 - .L_56)
.L_56:
        /*002c*/ 	.word	0x00000000
        /*0030*/ 	.short	0x0001
        /*0032*/ 	.short	0x0004
        /*0034*/ 	.byte	0x00, 0xf0, 0x11, 0x00


	//----- nvinfo : EIATTR_KPARAM_INFO
	.align		4
.L_57:
        /*0038*/ 	.byte	0x04, 0x17
        /*003a*/ 	.short	(.L_59 - .L_58)
.L_58:
        /*003c*/ 	.word	0x00000000
        /*0040*/ 	.short	0x0000
        /*0042*/ 	.short	0x0000
        /*0044*/ 	.byte	0x00, 0xf0, 0x11, 0x00


	//----- nvinfo : EIATTR_SPARSE_MMA_MASK
	.align		4
.L_59:
        /*0048*/ 	.byte	0x03, 0x50
        /*004a*/ 	.short	0x0000


	//----- nvinfo : EIATTR_MAXREG_COUNT
	.align		4
        /*004c*/ 	.byte	0x03, 0x1b
        /*004e*/ 	.short	0x00ff


	//----- nvinfo : EIATTR_NUM_BARRIERS
	.align		4
        /*0050*/ 	.byte	0x02, 0x4c
        /*0052*/ 	.byte	0x01
	.zero		1


	//----- nvinfo : EIATTR_MERCURY_ISA_VERSION
	.align		4
        /*0054*/ 	.byte	0x03, 0x5f
        /*0056*/ 	.short	0x0101


	//----- nvinfo : EIATTR_VRC_CTA_INIT_COUNT
	.align		4
        /*0058*/ 	.byte	0x02, 0x4a
	.zero		1
	.zero		1


	//----- nvinfo : EIATTR_EXIT_INSTR_OFFSETS
	.align		4
        /*005c*/ 	.byte	0x04, 0x1c
        /*005e*/ 	.short	(.L_61 - .L_60)


	//   ....[0]....
.L_60:
        /*0060*/ 	.word	0x00005610


	//----- nvinfo : EIATTR_CBANK_PARAM_SIZE
	.align		4
.L_61:
        /*0064*/ 	.byte	0x03, 0x19
        /*0066*/ 	.short	0x0014


	//----- nvinfo : EIATTR_PARAM_CBANK
	.align		4
        /*0068*/ 	.byte	0x04, 0x0a
        /*006a*/ 	.short	(.L_63 - .L_62)
	.align		4
.L_62:
        /*006c*/ 	.word	index@(.nv.constant0._Z6phase1iiPii)
        /*0070*/ 	.short	0x0380
        /*0072*/ 	.short	0x0014


	//----- nvinfo : EIATTR_SW_WAR
	.align		4
.L_63:
        /*0074*/ 	.byte	0x04, 0x36
        /*0076*/ 	.short	(.L_65 - .L_64)
.L_64:
        /*0078*/ 	.word	0x00000008
.L_65:


//--------------------- .nv.callgraph             --------------------------
	.section	.nv.callgraph,"",@"SHT_CUDA_CALLGRAPH"
	.align	4
	.sectionentsize	8
	.align		4
        /*0000*/ 	.word	0x00000000
	.align		4
        /*0004*/ 	.word	0xffffffff
	.align		4
        /*0008*/ 	.word	0x00000000
	.align		4
        /*000c*/ 	.word	0xfffffffe
	.align		4
        /*0010*/ 	.word	0x00000000
	.align		4
        /*0014*/ 	.word	0xfffffffd
	.align		4
        /*0018*/ 	.word	0x00000000
	.align		4
        /*001c*/ 	.word	0xfffffffc


//--------------------- .text._Z6phase3iiPii      --------------------------
	.section	.text._Z6phase3iiPii,"ax",@progbits
	.align	128
        .global         _Z6phase3iiPii
        .type           _Z6phase3iiPii,@function
        .size           _Z6phase3iiPii,(.L_x_3 - _Z6phase3iiPii)
        .other          _Z6phase3iiPii,@"STO_CUDA_ENTRY STV_DEFAULT"
_Z6phase3iiPii:
.text._Z6phase3iiPii:
[----:B------:R-:W-:Y:S08]  /*0000*/  LDC R1, c[0x0][0x37c] ;  /* 0x0000df00ff017b82 */ /* 0x000ff00000000800 */
[----:B------:R-:W0:Y:S01]  /*0010*/  S2UR UR4, SR_CTAID.X ;  /* 0x00000000000479c3 */ /* 0x000e220000002500 */
[----:B------:R-:W1:Y:S01]  /*0020*/  S2R R13, SR_TID.X ;  /* 0x00000000000d7919 */ /* 0x000e620000002100 */
[----:B------:R-:W2:Y:S01]  /*0030*/  LDCU UR8, c[0x0][0x390] ;  /* 0x00007200ff0877ac */ /* 0x000ea20008000800 */
[----:B------:R-:W3:Y:S05]  /*0040*/  S2R R0, SR_TID.Y ;  /* 0x0000000000007919 */ /* 0x000eea0000002200 */
[----:B------:R-:W4:Y:S08]  /*0050*/  LDC R3, c[0x0][0x384] ;  /* 0x0000e100ff037b82 */ /* 0x000f300000000800 */
[----:B------:R-:W5:Y:S01]  /*0060*/  S2UR UR5, SR_CTAID.Y ;  /* 0x00000000000579c3 */ /* 0x000f620000002600 */
[----:B0-----:R-:W-:-:S07]  /*0070*/  UIADD3 UR6, UPT, UPT, UR4, 0x1, URZ ;  /* 0x0000000104067890 */ /* 0x001fce000fffe0ff */
[----:B------:R-:W0:Y:S01]  /*0080*/  LDC.64 R20, c[0x0][0x388] ;  /* 0x0000e200ff147b82 */ /* 0x000e220000000a00 */
[----:B------:R-:W-:Y:S01]  /*0090*/  IMAD.U32 R7, RZ, RZ, UR6 ;  /* 0x00000006ff077e24 */ /* 0x000fe2000f8e00ff */
[C---:B----4-:R-:W-:Y:S01]  /*00a0*/  ISETP.LE.U32.AND P0, PT, R3.reuse, UR4, PT ;  /* 0x0000000403007c0c */ /* 0x050fe2000bf03070 */
[C---:B-1----:R-:W-:Y:S01]  /*00b0*/  IMAD R2, R3.reuse, 0x40, R13 ;  /* 0x0000004003027824 */ /* 0x042fe200078e020d */
[----:B------:R-:W1:Y:S01]  /*00c0*/  LDCU.64 UR6, c[0x0][0x358] ;  /* 0x00006b00ff0677ac */ /* 0x000e620008000a00 */
[C---:B-----5:R-:W-:Y:S01]  /*00d0*/  ISETP.LE.U32.AND P1, PT, R3.reuse, UR5, PT ;  /* 0x0000000503007c0c */ /* 0x060fe2000bf23070 */
[----:B------:R-:W-:Y:S01]  /*00e0*/  UIADD3 UR9, UPT, UPT, UR5, 0x1, URZ ;  /* 0x0000000105097890 */ /* 0x000fe2000fffe0ff */
[----:B---3--:R-:W-:-:S08]  /*00f0*/  IMAD R3, R3, 0x40, R0 ;  /* 0x0000004003037824 */ /* 0x008fd000078e0200 */
[----:B------:R-:W-:Y:S02]  /*0100*/  @!P0 IMAD R7, RZ, RZ, UR4 ;  /* 0x00000004ff078e24 */ /* 0x000fe4000f8e02ff */
[----:B------:R-:W-:Y:S02]  /*0110*/  IMAD.U32 R12, RZ, RZ, UR9 ;  /* 0x00000009ff0c7e24 */ /* 0x000fe4000f8e00ff */
[----:B------:R-:W-:Y:S02]  /*0120*/  IMAD R7, R7, 0x40, R0 ;  /* 0x0000004007077824 */ /* 0x000fe400078e0200 */
[----:B------:R-:W-:Y:S02]  /*0130*/  VIADD R9, R3, 0x20 ;  /* 0x0000002003097836 */ /* 0x000fe40000000000 */
[----:B------:R-:W-:Y:S02]  /*0140*/  @!P1 IMAD R12, RZ, RZ, UR5 ;  /* 0x00000005ff0c9e24 */ /* 0x000fe4000f8e02ff */
[----:B------:R-:W-:-:S02]  /*0150*/  VIADD R5, R7, 0x20 ;  /* 0x0000002007057836 */ /* 0x000fc40000000000 */
[----:B------:R-:W-:Y:S02]  /*0160*/  IMAD R12, R12, 0x40, R13 ;  /* 0x000000400c0c7824 */ /* 0x000fe400078e020d */
[----:B--2---:R-:W-:Y:S02]  /*0170*/  IMAD R17, R7, UR8, R2 ;  /* 0x0000000807117c24 */ /* 0x004fe4000f8e0202 */
[----:B------:R-:W-:Y:S02]  /*0180*/  IMAD R19, R3, UR8, R12 ;  /* 0x0000000803137c24 */ /* 0x000fe4000f8e020c */
[----:B------:R-:W-:Y:S02]  /*0190*/  IMAD R3, R5, UR8, R2 ;  /* 0x0000000805037c24 */ /* 0x000fe4000f8e0202 */
[----:B------:R-:W-:Y:S02]  /*01a0*/  IMAD R9, R9, UR8, R12 ;  /* 0x0000000809097c24 */ /* 0x000fe4000f8e020c */
[----:B0-----:R-:W-:-:S04]  /*01b0*/  IMAD.WIDE R16, R17, 0x4, R20 ;  /* 0x0000000411107825 */ /* 0x001fc800078e0214 */
[--C-:B------:R-:W-:Y:S01]  /*01c0*/  IMAD.WIDE R18, R19, 0x4, R20.reuse ;  /* 0x0000000413127825 */ /* 0x100fe200078e0214 */
[----:B-1----:R-:W2:Y:S03]  /*01d0*/  LDG.E R4, desc[UR6][R16.64] ;  /* 0x0000000610047981 */ /* 0x002ea6000c1e1900 */
[--C-:B------:R-:W-:Y:S01]  /*01e0*/  IMAD.WIDE R2, R3, 0x4, R20.reuse ;  /* 0x0000000403027825 */ /* 0x100fe200078e0214 */
[----:B------:R-:W3:Y:S03]  /*01f0*/  LDG.E R8, desc[UR6][R16.64+0x80] ;  /* 0x0000800610087981 */ /* 0x000ee6000c1e1900 */
[----:B------:R-:W-:Y:S01]  /*0200*/  IMAD.WIDE R14, R9, 0x4, R20 ;  /* 0x00000004090e7825 */ /* 0x000fe200078e0214 */
[----:B------:R-:W4:Y:S04]  /*0210*/  LDG.E R6, desc[UR6][R18.64] ;  /* 0x0000000612067981 */ /* 0x000f28000c1e1900 */
[----:B------:R-:W5:Y:S04]  /*0220*/  LDG.E R24, desc[UR6][R18.64+0x80] ;  /* 0x0000800612187981 */ /* 0x000f68000c1e1900 */
[----:B------:R-:W5:Y:S04]  /*0230*/  LDG.E R10, desc[UR6][R2.64] ;  /* 0x00000006020a7981 */ /* 0x000f68000c1e1900 */
[----:B------:R0:W5:Y:S04]  /*0240*/  LDG.E R26, desc[UR6][R2.64+0x80] ;  /* 0x00008006021a7981 */ /* 0x000168000c1e1900 */
[----:B------:R-:W5:Y:S04]  /*0250*/  LDG.E R25, desc[UR6][R14.64] ;  /* 0x000000060e197981 */ /* 0x000f68000c1e1900 */
[----:B------:R-:W5:Y:S01]  /*0260*/  LDG.E R28, desc[UR6][R14.64+0x80] ;  /* 0x000080060e1c7981 */ /* 0x000f62000c1e1900 */
[----:B------:R-:W-:-:S02]  /*0270*/  IMAD R23, R7, UR8, R12 ;  /* 0x0000000807177c24 */ /* 0x000fc4000f8e020c */
[----:B------:R-:W-:Y:S02]  /*0280*/  IMAD R5, R5, UR8, R12 ;  /* 0x0000000805057c24 */ /* 0x000fe4000f8e020c */
[----:B------:R-:W-:-:S04]  /*0290*/  IMAD.WIDE R22, R23, 0x4, R20 ;  /* 0x0000000417167825 */ /* 0x000fc800078e0214 */
[----:B------:R-:W-:Y:S01]  /*02a0*/  IMAD.WIDE R20, R5, 0x4, R20 ;  /* 0x0000000405147825 */ /* 0x000fe200078e0214 */
[----:B------:R-:W5:Y:S04]  /*02b0*/  LDG.E R9, desc[UR6][R22.64+0x80] ;  /* 0x0000800616097981 */ /* 0x000f68000c1e1900 */
[----:B------:R-:W5:Y:S04]  /*02c0*/  LDG.E R5, desc[UR6][R22.64] ;  /* 0x0000000616057981 */ /* 0x000f68000c1e1900 */
[----:B------:R-:W5:Y:S04]  /*02d0*/  LDG.E R11, desc[UR6][R20.64] ;  /* 0x00000006140b7981 */ /* 0x000f68000c1e1900 */
[----:B------:R-:W5:Y:S01]  /*02e0*/  LDG.E R7, desc[UR6][R20.64+0x80] ;  /* 0x0000800614077981 */ /* 0x000f62000c1e1900 */
[----:B------:R-:W1:Y:S01]  /*02f0*/  S2UR UR5, SR_CgaCtaId ;  /* 0x00000000000579c3 */ /* 0x000e620000008800 */
[----:B------:R-:W-:Y:S01]  /*0300*/  UMOV UR4, 0x400 ;  /* 0x0000040000047882 */ /* 0x000fe20000000000 */
[----:B0-----:R-:W-:Y:S01]  /*0310*/  IMAD R2, R0, 0x40, R13 ;  /* 0x0000004000027824 */ /* 0x001fe200078e020d */
[----:B-1----:R-:W-:-:S06]  /*0320*/  ULEA UR4, UR5, UR4, 0x18 ;  /* 0x0000000405047291 */ /* 0x002fcc000f8ec0ff */
[----:B------:R-:W-:Y:S02]  /*0330*/  LEA R29, R2, UR4, 0x2 ;  /* 0x00000004021d7c11 */ /* 0x000fe4000f8e10ff */
[----:B------:R-:W-:Y:S02]  /*0340*/  LEA R2, R13, UR4, 0x2 ;  /* 0x000000040d027c11 */ /* 0x000fe4000f8e10ff */
[----:B------:R-:W-:Y:S01]  /*0350*/  LEA R0, R0, UR4, 0x8 ;  /* 0x0000000400007c11 */ /* 0x000fe2000f8e40ff */
[----:B--2---:R-:W-:Y:S04]  /*0360*/  STS [R29], R4 ;  /* 0x000000041d007388 */ /* 0x004fe80000000800 */
[----:B---3--:R-:W-:Y:S04]  /*0370*/  STS [R29+0x80], R8 ;  /* 0x000080081d007388 */ /* 0x008fe80000000800 */
[----:B----4-:R-:W-:Y:S04]  /*0380*/  STS [R29+0x4000], R6 ;  /* 0x004000061d007388 */ /* 0x010fe80000000800 */
[----:B-----5:R-:W-:Y:S04]  /*0390*/  STS [R29+0x4080], R24 ;  /* 0x004080181d007388 */ /* 0x020fe80000000800 */
[----:B------:R-:W-:Y:S04]  /*03a0*/  STS [R29+0x2000], R10 ;  /* 0x0020000a1d007388 */ /* 0x000fe80000000800 */
[----:B------:R-:W-:Y:S04]  /*03b0*/  STS [R29+0x2080], R26 ;  /* 0x0020801a1d007388 */ /* 0x000fe80000000800 */
[----:B------:R-:W-:Y:S04]  /*03c0*/  STS [R29+0x6000], R25 ;  /* 0x006000191d007388 */ /* 0x000fe80000000800 */
[----:B------:R-:W-:Y:S01]  /*03d0*/  STS [R29+0x6080], R28 ;  /* 0x0060801c1d007388 */ /* 0x000fe20000000800 */
[----:B------:R-:W-:Y:S06]  /*03e0*/  BAR.SYNC.DEFER_BLOCKING 0x0 ;  /* 0x0000000000007b1d */ /* 0x000fec0000010000 */
[----:B------:R-:W-:Y:S04]  /*03f0*/  LDS R8, [R2+0x4000] ;  /* 0x0040000002087984 */ /* 0x000fe80000000800 */
[----:B------:R-:W0:Y:S04]  /*0400*/  LDS.128 R12, [R0] ;  /* 0x00000000000c7984 */ /* 0x000e280000000c00 */
[----:B------:R-:W1:Y:S04]  /*0410*/  LDS.128 R16, [R0+0x2000] ;  /* 0x0020000000107984 */ /* 0x000e680000000c00 */
[----:B------:R-:W2:Y:S04]  /*0420*/  LDS R10, [R2+0x4080] ;  /* 0x00408000020a7984 */ /* 0x000ea80000000800 */
[----:B------:R-:W3:Y:S04]  /*0430*/  LDS R6, [R2+0x4100] ;  /* 0x0041000002067984 */ /* 0x000ee80000000800 */
[----:B------:R-:W4:Y:S04]  /*0440*/  LDS R4, [R2+0x4180] ;  /* 0x0041800002047984 */ /* 0x000f280000000800 */
[----:B------:R-:W5:Y:S04]  /*0450*/  LDS R27, [R2+0x4200] ;  /* 0x00420000021b7984 */ /* 0x000f680000000800 */
[----:B------:R-:W5:Y:S04]  /*0460*/  LDS R3, [R2+0x4280] ;  /* 0x0042800002037984 */ /* 0x000f680000000800 */
[----:B------:R-:W5:Y:S04]  /*0470*/  LDS R26, [R2+0x4300] ;  /* 0x00430000021a7984 */ /* 0x000f680000000800 */
[----:B------:R-:W5:Y:S04]  /*0480*/  LDS R24, [R2+0x4380] ;  /* 0x0043800002187984 */ /* 0x000f680000000800 */
[----:B------:R-:W-:Y:S01]  /*0490*/  LDS R28, [R2+0x4580] ;  /* 0x00458000021c7984 */ /* 0x000fe20000000800 */
[----:B0-----:R-:W-:-:S03]  /*04a0*/  VIADDMNMX R5, R8, R12, R5, PT ;  /* 0x0000000c08057246 */ /* 0x001fc60003800105 */
[----:B------:R-:W-:Y:S01]  /*04b0*/  LDS R25, [R2+0x4600] ;  /* 0x0046000002197984 */ /* 0x000fe20000000800 */
[----:B-1----:R-:W-:Y:S02]  /*04c0*/  VIADDMNMX R11, R8, R16, R11, PT ;  /* 0x00000010080b7246 */ /* 0x002fe4000380010b */
[C---:B--2---:R-:W-:Y:S02]  /*04d0*/  VIADDMNMX R9, R10.reuse, R12, R9, PT ;  /* 0x0000000c0a097246 */ /* 0x044fe40003800109 */
[----:B------:R-:W-:Y:S02]  /*04e0*/  VIADDMNMX R7, R10, R16, R7, PT ;  /* 0x000000100a077246 */ /* 0x000fe40003800107 */
[C---:B---3--:R-:W-:Y:S02]  /*04f0*/  VIADDMNMX R5, R6.reuse, R13, R5, PT ;  /* 0x0000000d06057246 */ /* 0x048fe40003800105 */
[----:B------:R-:W-:Y:S02]  /*0500*/  VIADDMNMX R11, R6, R17, R11, PT ;  /* 0x00000011060b7246 */ /* 0x000fe4000380010b */
[----:B----4-:R-:W-:-:S02]  /*0510*/  VIADDMNMX R9, R4, R13, R9, PT ;  /* 0x0000000d04097246 */ /* 0x010fc40003800109 */
[----:B------:R-:W-:Y:S01]  /*0520*/  VIADDMNMX R7, R4, R17, R7, PT ;  /* 0x0000001104077246 */ /* 0x000fe20003800107 */
[----:B------:R-:W-:Y:S01]  /*0530*/  LDS R13, [R2+0x4480] ;  /* 0x00448000020d7984 */ /* 0x000fe20000000800 */
[C---:B-----5:R-:W-:Y:S02]  /*0540*/  VIADDMNMX R12, R27.reuse, R14, R5, PT ;  /* 0x0000000e1b0c7246 */ /* 0x060fe40003800105 */
[----:B------:R-:W-:Y:S01]  /*0550*/  VIADDMNMX R16, R27, R18, R11, PT ;  /* 0x000000121b107246 */ /* 0x000fe2000380010b */
[----:B------:R-:W-:Y:S01]  /*0560*/  LDS R17, [R2+0x4500] ;  /* 0x0045000002117984 */ /* 0x000fe20000000800 */
[C---:B------:R-:W-:Y:S02]  /*0570*/  VIADDMNMX R14, R3.reuse, R14, R9, PT ;  /* 0x0000000e030e7246 */ /* 0x040fe40003800109 */
[----:B------:R-:W-:Y:S01]  /*0580*/  VIADDMNMX R18, R3, R18, R7, PT ;  /* 0x0000001203127246 */ /* 0x000fe20003800107 */
[----:B------:R-:W0:Y:S04]  /*0590*/  LDS.128 R8, [R0+0x2010] ;  /* 0x0020100000087984 */ /* 0x000e280000000c00 */
[----:B------:R-:W1:Y:S04]  /*05a0*/  LDS R3, [R2+0x4400] ;  /* 0x0044000002037984 */ /* 0x000e680000000800 */
[----:B------:R-:W2:Y:S01]  /*05b0*/  LDS.128 R4, [R0+0x10] ;  /* 0x0000100000047984 */ /* 0x000ea20000000c00 */
[----:B------:R-:W-:-:S02]  /*05c0*/  VIADDMNMX R12, R26, R15, R12, PT ;  /* 0x0000000f1a0c7246 */ /* 0x000fc4000380010c */
[----:B------:R-:W-:Y:S02]  /*05d0*/  VIADDMNMX R14, R24, R15, R14, PT ;  /* 0x0000000f180e7246 */ /* 0x000fe4000380010e */
[----:B------:R-:W3:Y:S01]  /*05e0*/  LDS R15, [R2+0x4680] ;  /* 0x00468000020f7984 */ /* 0x000ee20000000800 */
[-C--:B------:R-:W-:Y:S02]  /*05f0*/  VIADDMNMX R16, R26, R19.reuse, R16, PT ;  /* 0x000000131a107246 */ /* 0x080fe40003800110 */
[----:B------:R-:W-:Y:S01]  /*0600*/  VIADDMNMX R18, R24, R19, R18, PT ;  /* 0x0000001318127246 */ /* 0x000fe20003800112 */
[----:B------:R-:W-:Y:S04]  /*0610*/  LDS R26, [R2+0x4780] ;  /* 0x00478000021a7984 */ /* 0x000fe80000000800 */
[----:B------:R-:W4:Y:S01]  /*0620*/  LDS R24, [R2+0x4700] ;  /* 0x0047000002187984 */ /* 0x000f220000000800 */
[----:B0-----:R-:W-:-:S02]  /*0630*/  VIADDMNMX R18, R13, R8, R18, PT ;  /* 0x000000080d127246 */ /* 0x001fc40003800112 */
[C---:B-1----:R-:W-:Y:S02]  /*0640*/  VIADDMNMX R16, R3.reuse, R8, R16, PT ;  /* 0x0000000803107246 */ /* 0x042fe40003800110 */
[-C--:B--2---:R-:W-:Y:S02]  /*0650*/  VIADDMNMX R12, R3, R4.reuse, R12, PT ;  /* 0x00000004030c7246 */ /* 0x084fe4000380010c */
[----:B------:R-:W-:Y:S01]  /*0660*/  VIADDMNMX R14, R13, R4, R14, PT ;  /* 0x000000040d0e7246 */ /* 0x000fe2000380010e */
[----:B------:R-:W-:Y:S01]  /*0670*/  LDS R3, [R2+0x4800] ;  /* 0x0048000002037984 */ /* 0x000fe20000000800 */
[C---:B------:R-:W-:Y:S02]  /*0680*/  VIADDMNMX R4, R17.reuse, R5, R12, PT ;  /* 0x0000000511047246 */ /* 0x040fe4000380010c */
[----:B------:R-:W-:Y:S02]  /*0690*/  VIADDMNMX R8, R17, R9, R16, PT ;  /* 0x0000000911087246 */ /* 0x000fe40003800110 */
[----:B------:R-:W-:-:S02]  /*06a0*/  VIADDMNMX R14, R28, R5, R14, PT ;  /* 0x000000051c0e7246 */ /* 0x000fc4000380010e */
[----:B------:R-:W-:Y:S01]  /*06b0*/  VIADDMNMX R18, R28, R9, R18, PT ;  /* 0x000000091c127246 */ /* 0x000fe20003800112 */
[----:B------:R-:W-:Y:S01]  /*06c0*/  LDS R5, [R2+0x4880] ;  /* 0x0048800002057984 */ /* 0x000fe20000000800 */
[C---:B------:R-:W-:Y:S02]  /*06d0*/  VIADDMNMX R4, R25.reuse, R6, R4, PT ;  /* 0x0000000619047246 */ /* 0x040fe40003800104 */
[----:B------:R-:W-:Y:S01]  /*06e0*/  VIADDMNMX R8, R25, R10, R8, PT ;  /* 0x0000000a19087246 */ /* 0x000fe20003800108 */
[----:B------:R-:W-:Y:S01]  /*06f0*/  LDS R9, [R2+0x4900] ;  /* 0x0049000002097984 */ /* 0x000fe20000000800 */
[C---:B---3--:R-:W-:Y:S02]  /*0700*/  VIADDMNMX R6, R15.reuse, R6, R14, PT ;  /* 0x000000060f067246 */ /* 0x048fe4000380010e */
[----:B------:R-:W-:Y:S01]  /*0710*/  VIADDMNMX R10, R15, R10, R18, PT ;  /* 0x0000000a0f0a7246 */ /* 0x000fe20003800112 */
[----:B------:R-:W-:Y:S04]  /*0720*/  LDS R28, [R2+0x4980] ;  /* 0x00498000021c7984 */ /* 0x000fe80000000800 */
[----:B------:R-:W0:Y:S04]  /*0730*/  LDS.128 R12, [R0+0x20] ;  /* 0x00002000000c7984 */ /* 0x000e280000000c00 */
[----:B------:R-:W1:Y:S01]  /*0740*/  LDS.128 R16, [R0+0x2020] ;  /* 0x0020200000107984 */ /* 0x000e620000000c00 */
[----:B----4-:R-:W-:-:S02]  /*0750*/  VIADDMNMX R4, R24, R7, R4, PT ;  /* 0x0000000718047246 */ /* 0x010fc40003800104 */
[----:B------:R-:W-:Y:S01]  /*0760*/  VIADDMNMX R6, R26, R7, R6, PT ;  /* 0x000000071a067246 */ /* 0x000fe20003800106 */
[----:B------:R-:W2:Y:S04]  /*0770*/  LDS R25, [R2+0x4a00] ;  /* 0x004a000002197984 */ /* 0x000ea80000000800 */
[----:B------:R-:W3:Y:S01]  /*0780*/  LDS R7, [R2+0x4a80] ;  /* 0x004a800002077984 */ /* 0x000ee20000000800 */
[-C--:B------:R-:W-:Y:S02]  /*0790*/  VIADDMNMX R8, R24, R11.reuse, R8, PT ;  /* 0x0000000b18087246 */ /* 0x080fe40003800108 */
[----:B------:R-:W-:Y:S01]  /*07a0*/  VIADDMNMX R10, R26, R11, R10, PT ;  /* 0x0000000b1a0a7246 */ /* 0x000fe2000380010a */
[----:B------:R-:W4:Y:S04]  /*07b0*/  LDS R24, [R2+0x4b00] ;  /* 0x004b000002187984 */ /* 0x000f280000000800 */
[----:B------:R-:W5:Y:S01]  /*07c0*/  LDS R26, [R2+0x4b80] ;  /* 0x004b8000021a7984 */ /* 0x000f620000000800 */
[----:B0-----:R-:W-:-:S02]  /*07d0*/  VIADDMNMX R4, R3, R12, R4, PT ;  /* 0x0000000c03047246 */ /* 0x001fc40003800104 */
[----:B------:R-:W-:Y:S02]  /*07e0*/  VIADDMNMX R6, R5, R12, R6, PT ;  /* 0x0000000c05067246 */ /* 0x000fe40003800106 */
[-C--:B-1----:R-:W-:Y:S02]  /*07f0*/  VIADDMNMX R8, R3, R16.reuse, R8, PT ;  /* 0x0000001003087246 */ /* 0x082fe40003800108 */
[----:B------:R-:W-:Y:S01]  /*0800*/  VIADDMNMX R10, R5, R16, R10, PT ;  /* 0x00000010050a7246 */ /* 0x000fe2000380010a */
[----:B------:R-:W-:Y:S01]  /*0810*/  LDS R3, [R2+0x4c00] ;  /* 0x004c000002037984 */ /* 0x000fe20000000800 */
[C---:B------:R-:W-:Y:S02]  /*0820*/  VIADDMNMX R4, R9.reuse, R13, R4, PT ;  /* 0x0000000d09047246 */ /* 0x040fe40003800104 */
[----:B------:R-:W-:Y:S02]  /*0830*/  VIADDMNMX R8, R9, R17, R8, PT ;  /* 0x0000001109087246 */ /* 0x000fe40003800108 */
[----:B------:R-:W-:-:S02]  /*0840*/  VIADDMNMX R6, R28, R13, R6, PT ;  /* 0x0000000d1c067246 */ /* 0x000fc40003800106 */
[----:B------:R-:W-:Y:S01]  /*0850*/  VIADDMNMX R10, R28, R17, R10, PT ;  /* 0x000000111c0a7246 */ /* 0x000fe2000380010a */
[----:B------:R-:W-:Y:S01]  /*0860*/  LDS R13, [R2+0x4c80] ;  /* 0x004c8000020d7984 */ /* 0x000fe20000000800 */
[C---:B--2---:R-:W-:Y:S02]  /*0870*/  VIADDMNMX R12, R25.reuse, R14, R4, PT ;  /* 0x0000000e190c7246 */ /* 0x044fe40003800104 */
        /* <DEDUP_REMOVED lines=8> */
[----:B-----5:R-:W-:Y:S01]  /*0900*/  VIADDMNMX R14, R26, R15, R14, PT ;  /* 0x0000000f1a0e7246 */ /* 0x020fe2000380010e */
        /* <DEDUP_REMOVED lines=288> */
[----:B------:R-:W-:-:S03]  /*1b10*/  VIADDMNMX R8, R24, R11, R8, PT ;  /* 0x0000000b18087246 */ /* 0x000fc60003800108 */
[----:B------:R-:W4:Y:S01]  /*1b20*/  LDS R24, [R2+0x7b00] ;  /* 0x007b000002187984 */ /* 0x000f220000000800 */
[----:B------:R-:W-:-:S03]  /*1b30*/  VIADDMNMX R10, R26, R11, R10, PT ;  /* 0x0000000b1a0a7246 */ /* 0x000fc6000380010a */
[----:B------:R-:W5:Y:S01]  /*1b40*/  LDS R26, [R2+0x7b80] ;  /* 0x007b8000021a7984 */ /* 0x000f620000000800 */
[-C--:B0-----:R-:W-:Y:S02]  /*1b50*/  VIADDMNMX R4, R3, R12.reuse, R4, PT ;  /* 0x0000000c03047246 */ /* 0x081fe40003800104 */
[----:B------:R-:W-:Y:S02]  /*1b60*/  VIADDMNMX R6, R5, R12, R6, PT ;  /* 0x0000000c05067246 */ /* 0x000fe40003800106 */
[-C--:B-1----:R-:W-:Y:S02]  /*1b70*/  VIADDMNMX R8, R3, R16.reuse, R8, PT ;  /* 0x0000001003087246 */ /* 0x082fe40003800108 */
[----:B------:R-:W-:Y:S01]  /*1b80*/  VIADDMNMX R10, R5, R16, R10, PT ;  /* 0x00000010050a7246 */ /* 0x000fe2000380010a */
[----:B------:R-:W-:Y:S01]  /*1b90*/  LDS R3, [R2+0x7c80] ;  /* 0x007c800002037984 */ /* 0x000fe20000000800 */
[C---:B------:R-:W-:Y:S02]  /*1ba0*/  VIADDMNMX R4, R9.reuse, R13, R4, PT ;  /* 0x0000000d09047246 */ /* 0x040fe40003800104 */
[----:B------:R-:W-:Y:S01]  /*1bb0*/  VIADDMNMX R8, R9, R17, R8, PT ;  /* 0x0000001109087246 */ /* 0x000fe20003800108 */
[----:B------:R-:W-:Y:S01]  /*1bc0*/  LDS R16, [R2+0x7d80] ;  /* 0x007d800002107984 */ /* 0x000fe20000000800 */
        /* <DEDUP_REMOVED lines=9> */
[----:B------:R-:W0:Y:S01]  /*1c60*/  LDS.128 R4, [R0+0xf0] ;  /* 0x0000f00000047984 */ /* 0x000e220000000c00 */
[----:B----4-:R-:W-:-:S03]  /*1c70*/  VIADDMNMX R12, R24, R15, R12, PT ;  /* 0x0000000f180c7246 */ /* 0x010fc6000380010c */
[----:B------:R-:W1:Y:S01]  /*1c80*/  LDS.128 R8, [R0+0x20f0] ;  /* 0x0020f00000087984 */ /* 0x000e620000000c00 */
[----:B------:R-:W-:-:S03]  /*1c90*/  VIADDMNMX R25, R24, R19, R25, PT ;  /* 0x0000001318197246 */ /* 0x000fc60003800119 */
[----:B------:R-:W2:Y:S01]  /*1ca0*/  LDS R24, [R2+0x7d00] ;  /* 0x007d000002187984 */ /* 0x000ea20000000800 */
[----:B-----5:R-:W-:-:S03]  /*1cb0*/  VIADDMNMX R27, R26, R15, R14, PT ;  /* 0x0000000f1a1b7246 */ /* 0x020fc6000380010e */
[----:B------:R-:W3:Y:S04]  /*1cc0*/  LDS R15, [R2+0x7e80] ;  /* 0x007e8000020f7984 */ /* 0x000ee80000000800 */
[----:B------:R-:W4:Y:S01]  /*1cd0*/  LDS R14, [R2+0x7f80] ;  /* 0x007f8000020e7984 */ /* 0x000f220000000800 */
[----:B------:R-:W-:Y:S02]  /*1ce0*/  VIADDMNMX R18, R26, R19, R18, PT ;  /* 0x000000131a127246 */ /* 0x000fe40003800112 */
[-C--:B0-----:R-:W-:Y:S02]  /*1cf0*/  VIADDMNMX R27, R3, R4.reuse, R27, PT ;  /* 0x00000004031b7246 */ /* 0x081fe4000380011b */
[C---:B------:R-:W-:Y:S02]  /*1d00*/  VIADDMNMX R12, R13.reuse, R4, R12, PT ;  /* 0x000000040d0c7246 */ /* 0x040fe4000380010c */
[----:B-1----:R-:W-:-:S02]  /*1d10*/  VIADDMNMX R25, R13, R8, R25, PT ;  /* 0x000000080d197246 */ /* 0x002fc40003800119 */
[----:B------:R-:W-:Y:S02]  /*1d20*/  VIADDMNMX R18, R3, R8, R18, PT ;  /* 0x0000000803127246 */ /* 0x000fe40003800112 */
[-C--:B------:R-:W-:Y:S02]  /*1d30*/  VIADDMNMX R27, R16, R5.reuse, R27, PT ;  /* 0x00000005101b7246 */ /* 0x080fe4000380011b */
[C---:B--2---:R-:W-:Y:S02]  /*1d40*/  VIADDMNMX R12, R24.reuse, R5, R12, PT ;  /* 0x00000005180c7246 */ /* 0x044fe4000380010c */
[-C--:B------:R-:W-:Y:S02]  /*1d50*/  VIADDMNMX R25, R24, R9.reuse, R25, PT ;  /* 0x0000000918197246 */ /* 0x080fe40003800119 */
[----:B------:R-:W-:Y:S02]  /*1d60*/  VIADDMNMX R18, R16, R9, R18, PT ;  /* 0x0000000910127246 */ /* 0x000fe40003800112 */
[----:B---3--:R-:W-:-:S02]  /*1d70*/  VIADDMNMX R27, R15, R6, R27, PT ;  /* 0x000000060f1b7246 */ /* 0x008fc4000380011b */
[C---:B------:R-:W-:Y:S02]  /*1d80*/  VIADDMNMX R12, R17.reuse, R6, R12, PT ;  /* 0x00000006110c7246 */ /* 0x040fe4000380010c */
[-C--:B------:R-:W-:Y:S02]  /*1d90*/  VIADDMNMX R25, R17, R10.reuse, R25, PT ;  /* 0x0000000a11197246 */ /* 0x080fe40003800119 */
[----:B------:R-:W-:Y:S02]  /*1da0*/  VIADDMNMX R18, R15, R10, R18, PT ;  /* 0x0000000a0f127246 */ /* 0x000fe40003800112 */
[-C--:B----4-:R-:W-:Y:S02]  /*1db0*/  VIADDMNMX R27, R14, R7.reuse, R27, PT ;  /* 0x000000070e1b7246 */ /* 0x090fe4000380011b */
[C---:B------:R-:W-:Y:S02]  /*1dc0*/  VIADDMNMX R7, R28.reuse, R7, R12, PT ;  /* 0x000000071c077246 */ /* 0x040fe4000380010c */
[----:B------:R-:W-:-:S02]  /*1dd0*/  VIADDMNMX R25, R28, R11, R25, PT ;  /* 0x0000000b1c197246 */ /* 0x000fc40003800119 */
[----:B------:R-:W-:Y:S01]  /*1de0*/  VIADDMNMX R11, R14, R11, R18, PT ;  /* 0x0000000b0e0b7246 */ /* 0x000fe20003800112 */
[----:B------:R-:W-:Y:S04]  /*1df0*/  STG.E desc[UR6][R22.64+0x80], R27 ;  /* 0x0000801b16007986 */ /* 0x000fe8000c101906 */
[----:B------:R-:W-:Y:S04]  /*1e00*/  STG.E desc[UR6][R22.64], R7 ;  /* 0x0000000716007986 */ /* 0x000fe8000c101906 */
[----:B------:R-:W-:Y:S04]  /*1e10*/  STG.E desc[UR6][R20.64], R25 ;  /* 0x0000001914007986 */ /* 0x000fe8000c101906 */
[----:B------:R-:W-:Y:S01]  /*1e20*/  STG.E desc[UR6][R20.64+0x80], R11 ;  /* 0x0000800b14007986 */ /* 0x000fe2000c101906 */
[----:B------:R-:W-:Y:S05]  /*1e30*/  EXIT ;  /* 0x000000000000794d */ /* 0x000fea0003800000 */
.L_x_0:
[----:B------:R-:W-:-:S00]  /*1e40*/  BRA `(.L_x_0) ;  /* 0xfffffffc00fc7947 */ /* 0x000fc0000383ffff */
[----:B------:R-:W-:-:S00]  /*1e50*/  NOP ;  /* 0x0000000000007918 */ /* 0x000fc00000000000 */
        /* <DEDUP_REMOVED lines=10> */
.L_x_3:


//--------------------- .text._Z6phase2iiPii      --------------------------
	.section	.text._Z6phase2iiPii,"ax",@progbits
	.align	128
        .global         _Z6phase2iiPii
        .type           _Z6phase2iiPii,@function
        .size           _Z6phase2iiPii,(.L_x_4 - _Z6phase2iiPii)
        .other          _Z6phase2iiPii,@"STO_CUDA_ENTRY STV_DEFAULT"
_Z6phase2iiPii:
.text._Z6phase2iiPii:
[----:B------:R-:W-:Y:S01]  /*0000*/  LDC R1, c[0x0][0x37c] ;  /* 0x0000df00ff017b82 */ /* 0x000fe20000000800 */
[----:B------:R-:W0:Y:S07]  /*0010*/  S2R R2, SR_CTAID.Y ;  /* 0x0000000000027919 */ /* 0x000e2e0000002600 */
[----:B------:R-:W0:Y:S01]  /*0020*/  LDC R7, c[0x0][0x384] ;  /* 0x0000e100ff077b82 */ /* 0x000e220000000800 */
[----:B------:R-:W1:Y:S01]  /*0030*/  LDCU UR5, c[0x0][0x390] ;  /* 0x00007200ff0577ac */ /* 0x000e620008000800 */
[----:B------:R-:W2:Y:S01]  /*0040*/  S2R R0, SR_TID.Y ;  /* 0x0000000000007919 */ /* 0x000ea20000002200 */
[----:B------:R-:W3:Y:S01]  /*0050*/  LDCU.64 UR6, c[0x0][0x358] ;  /* 0x00006b00ff0677ac */ /* 0x000ee20008000a00 */
[----:B------:R-:W4:Y:S04]  /*0060*/  S2R R13, SR_TID.X ;  /* 0x00000000000d7919 */ /* 0x000f280000002100 */
[----:B------:R-:W5:Y:S08]  /*0070*/  S2UR UR4, SR_CTAID.X ;  /* 0x00000000000479c3 */ /* 0x000f700000002500 */
[----:B------:R-:W3:Y:S01]  /*0080*/  LDC.64 R20, c[0x0][0x388] ;  /* 0x0000e200ff147b82 */ /* 0x000ee20000000a00 */
[C---:B0-----:R-:W-:Y:S01]  /*0090*/  ISETP.GE.U32.AND P0, PT, R2.reuse, R7, PT ;  /* 0x000000070200720c */ /* 0x041fe20003f06070 */
[----:B------:R-:W-:-:S02]  /*00a0*/  VIADD R5, R2, 0x1 ;  /* 0x0000000102057836 */ /* 0x000fc40000000000 */
[----:B--2---:R-:W-:-:S10]  /*00b0*/  IMAD R6, R7, 0x40, R0 ;  /* 0x0000004007067824 */ /* 0x004fd400078e0200 */
[----:B------:R-:W-:Y:S01]  /*00c0*/  @!P0 IMAD.MOV R5, RZ, RZ, R2 ;  /* 0x000000ffff058224 */ /* 0x000fe200078e0202 */
[----:B-----5:R-:W-:-:S04]  /*00d0*/  ISETP.NE.AND P0, PT, RZ, UR4, PT ;  /* 0x00000004ff007c0c */ /* 0x020fc8000bf05270 */
[----:B------:R-:W-:Y:S02]  /*00e0*/  SEL R2, R5, RZ, !P0 ;  /* 0x000000ff05027207 */ /* 0x000fe40004000000 */
[----:B------:R-:W-:-:S03]  /*00f0*/  SEL R4, R7, RZ, !P0 ;  /* 0x000000ff07047207 */ /* 0x000fc60004000000 */
[----:B------:R-:W-:Y:S02]  /*0100*/  IMAD R3, R7, UR4, R2 ;  /* 0x0000000407037c24 */ /* 0x000fe4000f8e0202 */
[----:B------:R-:W-:Y:S02]  /*0110*/  IMAD R4, R5, UR4, R4 ;  /* 0x0000000405047c24 */ /* 0x000fe4000f8e0204 */
[----:B------:R-:W-:Y:S02]  /*0120*/  IMAD R12, R3, 0x40, R0 ;  /* 0x00000040030c7824 */ /* 0x000fe400078e0200 */
[--C-:B----4-:R-:W-:Y:S02]  /*0130*/  IMAD R3, R4, 0x40, R13.reuse ;  /* 0x0000004004037824 */ /* 0x110fe400078e020d */
[----:B------:R-:W-:Y:S02]  /*0140*/  IMAD R5, R7, 0x40, R13 ;  /* 0x0000004007057824 */ /* 0x000fe400078e020d */
[----:B------:R-:W-:-:S02]  /*0150*/  VIADD R2, R12, 0x20 ;  /* 0x000000200c027836 */ /* 0x000fc40000000000 */
[----:B------:R-:W-:Y:S02]  /*0160*/  VIADD R4, R6, 0x20 ;  /* 0x0000002006047836 */ /* 0x000fe40000000000 */
[--C-:B-1----:R-:W-:Y:S02]  /*0170*/  IMAD R19, R12, UR5, R5.reuse ;  /* 0x000000050c137c24 */ /* 0x102fe4000f8e0205 */
[----:B------:R-:W-:Y:S02]  /*0180*/  IMAD R17, R2, UR5, R5 ;  /* 0x0000000502117c24 */ /* 0x000fe4000f8e0205 */
[--C-:B------:R-:W-:Y:S02]  /*0190*/  IMAD R11, R6, UR5, R3.reuse ;  /* 0x00000005060b7c24 */ /* 0x100fe4000f8e0203 */
[----:B------:R-:W-:Y:S02]  /*01a0*/  IMAD R15, R4, UR5, R3 ;  /* 0x00000005040f7c24 */ /* 0x000fe4000f8e0203 */
[----:B---3--:R-:W-:-:S04]  /*01b0*/  IMAD.WIDE R18, R19, 0x4, R20 ;  /* 0x0000000413127825 */ /* 0x008fc800078e0214 */
[--C-:B------:R-:W-:Y:S01]  /*01c0*/  IMAD.WIDE R16, R17, 0x4, R20.reuse ;  /* 0x0000000411107825 */ /* 0x100fe200078e0214 */
[----:B------:R-:W2:Y:S03]  /*01d0*/  LDG.E R4, desc[UR6][R18.64] ;  /* 0x0000000612047981 */ /* 0x000ea6000c1e1900 */
[--C-:B------:R-:W-:Y:S01]  /*01e0*/  IMAD.WIDE R10, R11, 0x4, R20.reuse ;  /* 0x000000040b0a7825 */ /* 0x100fe200078e0214 */
[----:B------:R-:W3:Y:S03]  /*01f0*/  LDG.E R8, desc[UR6][R18.64+0x80] ;  /* 0x0000800612087981 */ /* 0x000ee6000c1e1900 */
[----:B------:R-:W-:Y:S01]  /*0200*/  IMAD.WIDE R14, R15, 0x4, R20 ;  /* 0x000000040f0e7825 */ /* 0x000fe200078e0214 */
[----:B------:R-:W4:Y:S04]  /*0210*/  LDG.E R6, desc[UR6][R16.64] ;  /* 0x0000000610067981 */ /* 0x000f28000c1e1900 */
[----:B------:R-:W5:Y:S04]  /*0220*/  LDG.E R25, desc[UR6][R16.64+0x80] ;  /* 0x0000800610197981 */ /* 0x000f68000c1e1900 */
[----:B------:R-:W5:Y:S04]  /*0230*/  LDG.E R24, desc[UR6][R10.64] ;  /* 0x000000060a187981 */ /* 0x000f68000c1e1900 */
[----:B------:R-:W5:Y:S04]  /*0240*/  LDG.E R28, desc[UR6][R10.64+0x80] ;  /* 0x000080060a1c7981 */ /* 0x000f68000c1e1900 */
        /* <DEDUP_REMOVED lines=10> */
[----:B------:R-:W0:Y:S01]  /*02f0*/  S2UR UR5, SR_CgaCtaId ;  /* 0x00000000000579c3 */ /* 0x000e220000008800 */
[----:B------:R-:W-:Y:S01]  /*0300*/  UMOV UR4, 0x400 ;  /* 0x0000040000047882 */ /* 0x000fe20000000000 */
[----:B------:R-:W-:Y:S01]  /*0310*/  IMAD R2, R0, 0x40, R13 ;  /* 0x0000004000027824 */ /* 0x000fe200078e020d */
[----:B0-----:R-:W-:-:S06]  /*0320*/  ULEA UR4, UR5, UR4, 0x18 ;  /* 0x0000000405047291 */ /* 0x001fcc000f8ec0ff */
        /* <DEDUP_REMOVED lines=23> */
[----:B0-----:R-:W-:-:S02]  /*04a0*/  VIADDMNMX R3, R10, R12, R3, PT ;  /* 0x0000000c0a037246 */ /* 0x001fc40003800103 */
        /* <DEDUP_REMOVED lines=13> */
[----:B------:R-:W-:Y:S04]  /*0580*/  LDS R17, [R2+0x4500] ;  /* 0x0045000002117984 */ /* 0x000fe80000000800 */
[----:B------:R-:W0:Y:S04]  /*0590*/  LDS.128 R4, [R0+0x10] ;  /* 0x0000100000047984 */ /* 0x000e280000000c00 */
[----:B------:R-:W1:Y:S01]  /*05a0*/  LDS.128 R8, [R0+0x2010] ;  /* 0x0020100000087984 */ /* 0x000e620000000c00 */
[----:B------:R-:W-:-:S02]  /*05b0*/  VIADDMNMX R12, R26, R15, R12, PT ;  /* 0x0000000f1a0c7246 */ /* 0x000fc4000380010c */
[----:B------:R-:W-:Y:S01]  /*05c0*/  VIADDMNMX R14, R24, R15, R14, PT ;  /* 0x0000000f180e7246 */ /* 0x000fe2000380010e */
[----:B------:R-:W2:Y:S04]  /*05d0*/  LDS R25, [R2+0x4600] ;  /* 0x0046000002197984 */ /* 0x000ea80000000800 */
[----:B------:R-:W3:Y:S01]  /*05e0*/  LDS R15, [R2+0x4680] ;  /* 0x00468000020f7984 */ /* 0x000ee20000000800 */
[-C--:B------:R-:W-:Y:S02]  /*05f0*/  VIADDMNMX R16, R26, R19.reuse, R16, PT ;  /* 0x000000131a107246 */ /* 0x080fe40003800110 */
[----:B------:R-:W-:Y:S01]  /*0600*/  VIADDMNMX R18, R24, R19, R18, PT ;  /* 0x0000001318127246 */ /* 0x000fe20003800112 */
[----:B------:R-:W-:Y:S04]  /*0610*/  LDS R26, [R2+0x4780] ;  /* 0x00478000021a7984 */ /* 0x000fe80000000800 */
[----:B------:R-:W4:Y:S01]  /*0620*/  LDS R24, [R2+0x4700] ;  /* 0x0047000002187984 */ /* 0x000f220000000800 */
        /* <DEDUP_REMOVED lines=385> */
.L_x_1:
        /* <DEDUP_REMOVED lines=12> */
.L_x_4:


//--------------------- .text._Z6phase1iiPii      --------------------------
	.section	.text._Z6phase1iiPii,"ax",@progbits
	.align	128
        .global         _Z6phase1iiPii
        .type           _Z6phase1iiPii,@function
        .size           _Z6phase1iiPii,(.L_x_5 - _Z6phase1iiPii)
        .other          _Z6phase1iiPii,@"STO_CUDA_ENTRY STV_DEFAULT"
_Z6phase1iiPii:
.text._Z6phase1iiPii:
[----:B------:R-:W-:Y:S01]  /*0000*/  LDC R1, c[0x0][0x37c] ;  /* 0x0000df00ff017b82 */ /* 0x000fe20000000800 */
[----:B------:R-:W0:Y:S07]  /*0010*/  S2R R6, SR_TID.Y ;  /* 0x0000000000067919 */ /* 0x000e2e0000002200 */
[----:B------:R-:W0:Y:S01]  /*0020*/  LDC R3, c[0x0][0x384] ;  /* 0x0000e100ff037b82 */ /* 0x000e220000000800 */
[----:B------:R-:W1:Y:S01]  /*0030*/  LDCU UR4, c[0x0][0x390] ;  /* 0x00007200ff0477ac */ /* 0x000e620008000800 */
[----:B------:R-:W2:Y:S01]  /*0040*/  S2R R17, SR_TID.X ;  /* 0x0000000000117919 */ /* 0x000ea20000002100 */
[----:B------:R-:W3:Y:S05]  /*0050*/  LDCU.64 UR6, c[0x0][0x358] ;  /* 0x00006b00ff0677ac */ /* 0x000eea0008000a00 */
[----:B------:R-:W4:Y:S01]  /*0060*/  LDC.64 R4, c[0x0][0x388] ;  /* 0x0000e200ff047b82 */ /* 0x000f220000000a00 */
[----:B0-----:R-:W-:-:S02]  /*0070*/  IMAD R0, R3, 0x40, R6 ;  /* 0x0000004003007824 */ /* 0x001fc400078e0206 */
[----:B--2---:R-:W-:Y:S02]  /*0080*/  IMAD R3, R3, 0x40, R17 ;  /* 0x0000004003037824 */ /* 0x004fe400078e0211 */
[C---:B------:R-:W-:Y:S02]  /*0090*/  VIADD R2, R0.reuse, 0x20 ;  /* 0x0000002000027836 */ /* 0x040fe40000000000 */
[--C-:B-1----:R-:W-:Y:S02]  /*00a0*/  IMAD R7, R0, UR4, R3.reuse ;  /* 0x0000000400077c24 */ /* 0x102fe4000f8e0203 */
[----:B------:R-:W-:Y:S02]  /*00b0*/  IMAD R9, R2, UR4, R3 ;  /* 0x0000000402097c24 */ /* 0x000fe4000f8e0203 */
[----:B----4-:R-:W-:-:S04]  /*00c0*/  IMAD.WIDE R2, R7, 0x4, R4 ;  /* 0x0000000407027825 */ /* 0x010fc800078e0204 */
[----:B------:R-:W-:Y:S01]  /*00d0*/  IMAD.WIDE R4, R9, 0x4, R4 ;  /* 0x0000000409047825 */ /* 0x000fe200078e0204 */
[----:B---3--:R-:W2:Y:S04]  /*00e0*/  LDG.E R11, desc[UR6][R2.64+0x80] ;  /* 0x00008006020b7981 */ /* 0x008ea8000c1e1900 */
[----:B------:R-:W3:Y:S04]  /*00f0*/  LDG.E R9, desc[UR6][R2.64] ;  /* 0x0000000602097981 */ /* 0x000ee8000c1e1900 */
[----:B------:R-:W4:Y:S04]  /*0100*/  LDG.E R13, desc[UR6][R4.64] ;  /* 0x00000006040d7981 */ /* 0x000f28000c1e1900 */
        /* <DEDUP_REMOVED lines=8> */
[----:B--2---:R-:W-:Y:S04]  /*0190*/  STS [R0+0x80], R11 ;  /* 0x0000800b00007388 */ /* 0x004fe80000000800 */
[----:B---3--:R-:W-:Y:S04]  /*01a0*/  STS [R0], R9 ;  /* 0x0000000900007388 */ /* 0x008fe80000000800 */
[----:B----4-:R-:W-:Y:S04]  /*01b0*/  STS [R0+0x2000], R13 ;  /* 0x0020000d00007388 */ /* 0x010fe80000000800 */
[----:B-----5:R-:W-:Y:S01]  /*01c0*/  STS [R0+0x2080], R15 ;  /* 0x0020800f00007388 */ /* 0x020fe20000000800 */
[----:B------:R-:W-:Y:S06]  /*01d0*/  BAR.SYNC.DEFER_BLOCKING 0x0 ;  /* 0x0000000000007b1d */ /* 0x000fec0000010000 */
[----:B------:R-:W-:Y:S04]  /*01e0*/  LDS R8, [R0] ;  /* 0x0000000000087984 */ /* 0x000fe80000000800 */
[----:B------:R-:W-:Y:S04]  /*01f0*/  LDS R17, [R7] ;  /* 0x0000000007117984 */ /* 0x000fe80000000800 */
[----:B------:R-:W0:Y:S02]  /*0200*/  LDS R10, [R6] ;  /* 0x00000000060a7984 */ /* 0x000e240000000800 */
[----:B0-----:R-:W-:-:S02]  /*0210*/  VIADDMNMX R17, R10, R17, R8, PT ;  /* 0x000000110a117246 */ /* 0x001fc40003800108 */
[----:B------:R-:W-:Y:S04]  /*0220*/  LDS R8, [R0+0x80] ;  /* 0x0000800000087984 */ /* 0x000fe80000000800 */
[----:B------:R-:W-:Y:S04]  /*0230*/  STS [R0], R17 ;  /* 0x0000001100007388 */ /* 0x000fe80000000800 */
[----:B------:R-:W-:Y:S04]  /*0240*/  LDS R9, [R7] ;  /* 0x0000000007097984 */ /* 0x000fe80000000800 */
[----:B------:R-:W0:Y:S02]  /*0250*/  LDS R10, [R6+0x80] ;  /* 0x00008000060a7984 */ /* 0x000e240000000800 */
[----:B0-----:R-:W-:-:S02]  /*0260*/  VIADDMNMX R9, R10, R9, R8, PT ;  /* 0x000000090a097246 */ /* 0x001fc40003800108 */
[----:B------:R-:W-:Y:S04]  /*0270*/  LDS R8, [R0+0x2000] ;  /* 0x0020000000087984 */ /* 0x000fe80000000800 */
[----:B------:R-:W-:Y:S04]  /*0280*/  STS [R0+0x80], R9 ;  /* 0x0000800900007388 */ /* 0x000fe80000000800 */
[----:B------:R-:W-:Y:S04]  /*0290*/  LDS R11, [R7+0x2000] ;  /* 0x00200000070b7984 */ /* 0x000fe80000000800 */
[----:B------:R-:W0:Y:S02]  /*02a0*/  LDS R10, [R6] ;  /* 0x00000000060a7984 */ /* 0x000e240000000800 */
[----:B0-----:R-:W-:-:S02]  /*02b0*/  VIADDMNMX R11, R10, R11, R8, PT ;  /* 0x0000000b0a0b7246 */ /* 0x001fc40003800108 */
[----:B------:R-:W-:Y:S04]  /*02c0*/  LDS R8, [R0+0x2080] ;  /* 0x0020800000087984 */ /* 0x000fe80000000800 */
[----:B------:R-:W-:Y:S04]  /*02d0*/  STS [R0+0x2000], R11 ;  /* 0x0020000b00007388 */ /* 0x000fe80000000800 */
[----:B------:R-:W-:Y:S04]  /*02e0*/  LDS R13, [R7+0x2000] ;  /* 0x00200000070d7984 */ /* 0x000fe80000000800 */
[----:B------:R-:W0:Y:S02]  /*02f0*/  LDS R10, [R6+0x80] ;  /* 0x00008000060a7984 */ /* 0x000e240000000800 */
[----:B0-----:R-:W-:-:S05]  /*0300*/  VIADDMNMX R13, R10, R13, R8, PT ;  /* 0x0000000d0a0d7246 */ /* 0x001fca0003800108 */
[----:B------:R-:W-:Y:S01]  /*0310*/  STS [R0+0x2080], R13 ;  /* 0x0020800d00007388 */ /* 0x000fe20000000800 */
[----:B------:R-:W-:Y:S06]  /*0320*/  BAR.SYNC.DEFER_BLOCKING 0x0 ;  /* 0x0000000000007b1d */ /* 0x000fec0000010000 */
[----:B------:R-:W-:Y:S04]  /*0330*/  LDS R8, [R0] ;  /* 0x0000000000087984 */ /* 0x000fe80000000800 */
[----:B------:R-:W-:Y:S04]  /*0340*/  LDS R9, [R7+0x4] ;  /* 0x0000040007097984 */ /* 0x000fe80000000800 */
[----:B------:R-:W0:Y:S02]  /*0350*/  LDS R10, [R6+0x100] ;  /* 0x00010000060a7984 */ /* 0x000e240000000800 */
[----:B0-----:R-:W-:-:S02]  /*0360*/  VIADDMNMX R9, R10, R9, R8, PT ;  /* 0x000000090a097246 */ /* 0x001fc40003800108 */
[----:B------:R-:W-:Y:S04]  /*0370*/  LDS R8, [R0+0x80] ;  /* 0x0000800000087984 */ /* 0x000fe80000000800 */
[----:B------:R-:W-:Y:S04]  /*0380*/  STS [R0], R9 ;  /* 0x0000000900007388 */ /* 0x000fe80000000800 */
[----:B------:R-:W-:Y:S04]  /*0390*/  LDS R11, [R7+0x4] ;  /* 0x00000400070b7984 */ /* 0x000fe80000000800 */
[----:B------:R-:W0:Y:S02]  /*03a0*/  LDS R10, [R6+0x180] ;  /* 0x00018000060a7984 */ /* 0x000e240000000800 */
[----:B0-----:R-:W-:-:S02]  /*03b0*/  VIADDMNMX R11, R10, R11, R8, PT ;  /* 0x0000000b0a0b7246 */ /* 0x001fc40003800108 */
[----:B------:R-:W-:Y:S04]  /*03c0*/  LDS R8, [R0+0x2000] ;  /* 0x0020000000087984 */ /* 0x000fe80000000800 */
[----:B------:R-:W-:Y:S04]  /*03d0*/  STS [R0+0x80], R11 ;  /* 0x0000800b00007388 */ /* 0x000fe80000000800 */
[----:B------:R-:W-:Y:S04]  /*03e0*/  LDS R13, [R7+0x2004] ;  /* 0x00200400070d7984 */ /* 0x000fe80000000800 */
[----:B------:R-:W0:Y:S02]  /*03f0*/  LDS R10, [R6+0x100] ;  /* 0x00010000060a7984 */ /* 0x000e240000000800 */
        /* <DEDUP_REMOVED lines=1306> */
[----:B------:R-:W0:Y:S04]  /*55a0*/  LDS R10, [R6+0x3f80] ;  /* 0x003f8000060a7984 */ /* 0x000e280000000800 */
[----:B------:R-:W-:Y:S04]  /*55b0*/  STG.E desc[UR6][R2.64], R13 ;  /* 0x0000000d02007986 */ /* 0x000fe8000c101906 */
[----:B------:R-:W-:Y:S04]  /*55c0*/  STG.E desc[UR6][R2.64+0x80], R9 ;  /* 0x0000800902007986 */ /* 0x000fe8000c101906 */
[----:B------:R-:W-:Y:S01]  /*55d0*/  STG.E desc[UR6][R4.64], R11 ;  /* 0x0000000b04007986 */ /* 0x000fe2000c101906 */
[----:B0-----:R-:W-:-:S05]  /*55e0*/  VIADDMNMX R15, R10, R15, R8, PT ;  /* 0x0000000f0a0f7246 */ /* 0x001fca0003800108 */
[----:B------:R-:W-:Y:S04]  /*55f0*/  STG.E desc[UR6][R4.64+0x80], R15 ;  /* 0x0000800f04007986 */ /* 0x000fe8000c101906 */
[----:B------:R-:W-:Y:S01]  /*5600*/  STS [R0+0x2080], R15 ;  /* 0x0020800f00007388 */ /* 0x000fe20000000800 */
[----:B------:R-:W-:Y:S05]  /*5610*/  EXIT ;  /* 0x000000000000794d */ /* 0x000fea0003800000 */
.L_x_2:
        /* <DEDUP_REMOVED lines=14> */
.L_x_5:


//--------------------- .nv.shared._Z6phase3iiPii --------------------------
	.section	.nv.shared._Z6phase3iiPii,"aw",@nobits
	.sectionflags	@""
	.align	4
.nv.shared._Z6phase3iiPii:
	.zero		33792


//--------------------- .nv.shared.reserved.0     --------------------------
	.section	.nv.shared.reserved.0,"aw",@nobits
	.weak		__nv_reservedSMEM_offset_0_alias
	.size		__nv_reservedSMEM_offset_0_alias, 0, 64
	.other		__nv_reservedSMEM_offset_0_alias,@"STO_CUDA_RESERVED_SHARED STV_DEFAULT"
__nv_reservedSMEM_offset_0_alias:
	.zero		0
	.zero		64


//--------------------- .nv.shared._Z6phase2iiPii --------------------------
	.section	.nv.shared._Z6phase2iiPii,"aw",@nobits
	.sectionflags	@""
	.align	4
.nv.shared._Z6phase2iiPii:
	.zero		33792


//--------------------- .nv.shared._Z6phase1iiPii --------------------------
	.section	.nv.shared._Z6phase1iiPii,"aw",@nobits
	.sectionflags	@""
	.align	4
.nv.shared._Z6phase1iiPii:
	.zero		17408


//--------------------- .nv.constant0._Z6phase3iiPii --------------------------
	.section	.nv.constant0._Z6phase3iiPii,"a",@progbits
	.sectionflags	@""
	.align	4
.nv.constant0._Z6phase3iiPii:
	.zero		916


//--------------------- .nv.constant0._Z6phase2iiPii --------------------------
	.section	.nv.constant0._Z6phase2iiPii,"a",@progbits
	.sectionflags	@""
	.align	4
.nv.constant0._Z6phase2iiPii:
	.zero		916


//--------------------- .nv.constant0._Z6phase1iiPii --------------------------
	.section	.nv.constant0._Z6phase1iiPii,"a",@progbits
	.sectionflags	@""
	.align	4
.nv.constant0._Z6phase1iiPii:
	.zero		916


//--------------------- SYMBOLS --------------------------

	.type		.nv.reservedSmem.offset0,@object
	.size		.nv.reservedSmem.offset0,0x4
	.type		.nv.reservedSmem.cap,@object
	.size		.nv.reservedSmem.cap,0x4
